	.headerflags	@"EF_CUDA_TEXMODE_UNIFIED EF_CUDA_64BIT_ADDRESS EF_CUDA_ACCELERATORS EF_CUDA_SM90 EF_CUDA_VIRTUAL_SM(EF_CUDA_SM90)"
	.elftype	@"ET_EXEC"


//--------------------- .nv.info                  --------------------------
	.section	.nv.info,"",@"SHT_CUDA_INFO"
	.align	4


	//----- nvinfo : EIATTR_REGCOUNT
	.align		4
        /*0000*/ 	.byte	0x04, 0x2f
        /*0002*/ 	.short	(.L_1 - .L_0)
	.align		4
.L_0:
        /*0004*/ 	.word	index@(triton_poi_fused_cat_39)
        /*0008*/ 	.word	0x0000002c


	//----- nvinfo : EIATTR_MIN_STACK_SIZE
	.align		4
.L_1:
        /*000c*/ 	.byte	0x04, 0x12
        /*000e*/ 	.short	(.L_3 - .L_2)
	.align		4
.L_2:
        /*0010*/ 	.word	index@(triton_poi_fused_cat_39)
        /*0014*/ 	.word	0x00000000


	//----- nvinfo : EIATTR_FRAME_SIZE
	.align		4
.L_3:
        /*0018*/ 	.byte	0x04, 0x11
        /*001a*/ 	.short	(.L_5 - .L_4)
	.align		4
.L_4:
        /*001c*/ 	.word	index@(triton_poi_fused_cat_39)
        /*0020*/ 	.word	0x00000000


	//----- nvinfo : EIATTR_MIN_STACK_SIZE
	.align		4
.L_5:
        /*0024*/ 	.byte	0x04, 0x12
        /*0026*/ 	.short	(.L_7 - .L_6)
	.align		4
.L_6:
        /*0028*/ 	.word	index@(triton_poi_fused_cat_39)
        /*002c*/ 	.word	0x00000000
.L_7:


//--------------------- .nv.info.triton_poi_fused_cat_39 --------------------------
	.section	.nv.info.triton_poi_fused_cat_39,"",@"SHT_CUDA_INFO"
	.sectionflags	@""
	.align	4


	//----- nvinfo : EIATTR_CUDA_API_VERSION
	.align		4
        /*0000*/ 	.byte	0x04, 0x37
        /*0002*/ 	.short	(.L_9 - .L_8)
.L_8:
        /*0004*/ 	.word	0x0000007c


	//----- nvinfo : EIATTR_KPARAM_INFO
	.align		4
.L_9:
        /*0008*/ 	.byte	0x04, 0x17
        /*000a*/ 	.short	(.L_11 - .L_10)
.L_10:
        /*000c*/ 	.word	0x00000000
        /*0010*/ 	.short	0x000a
        /*0012*/ 	.short	0x0050
        /*0014*/ 	.byte	0x00, 0xf0, 0x11, 0x00


	//----- nvinfo : EIATTR_KPARAM_INFO
	.align		4
.L_11:
        /*0018*/ 	.byte	0x04, 0x17
        /*001a*/ 	.short	(.L_13 - .L_12)
.L_12:
        /*001c*/ 	.word	0x00000000
        /*0020*/ 	.short	0x0009
        /*0022*/ 	.short	0x0048
        /*0024*/ 	.byte	0x00, 0xf4, 0x21, 0x00


	//----- nvinfo : EIATTR_KPARAM_INFO
	.align		4
.L_13:
        /*0028*/ 	.byte	0x04, 0x17
        /*002a*/ 	.short	(.L_15 - .L_14)
.L_14:
        /*002c*/ 	.word	0x00000000
        /*0030*/ 	.short	0x0008
        /*0032*/ 	.short	0x0040
        /*0034*/ 	.byte	0x00, 0xf4, 0x21, 0x00


	//----- nvinfo : EIATTR_KPARAM_INFO
	.align		4
.L_15:
        /*0038*/ 	.byte	0x04, 0x17
        /*003a*/ 	.short	(.L_17 - .L_16)
.L_16:
        /*003c*/ 	.word	0x00000000
        /*0040*/ 	.short	0x0007
        /*0042*/ 	.short	0x0038
        /*0044*/ 	.byte	0x00, 0xf4, 0x21, 0x00


	//----- nvinfo : EIATTR_KPARAM_INFO
	.align		4
.L_17:
        /*0048*/ 	.byte	0x04, 0x17
        /*004a*/ 	.short	(.L_19 - .L_18)
.L_18:
        /*004c*/ 	.word	0x00000000
        /*0050*/ 	.short	0x0006
        /*0052*/ 	.short	0x0030
        /*0054*/ 	.byte	0x00, 0xf4, 0x21, 0x00


	//----- nvinfo : EIATTR_KPARAM_INFO
	.align		4
.L_19:
        /*0058*/ 	.byte	0x04, 0x17
        /*005a*/ 	.short	(.L_21 - .L_20)
.L_20:
        /*005c*/ 	.word	0x00000000
        /*0060*/ 	.short	0x0005
        /*0062*/ 	.short	0x0028
        /*0064*/ 	.byte	0x00, 0xf4, 0x21, 0x00


	//----- nvinfo : EIATTR_KPARAM_INFO
	.align		4
.L_21:
        /*0068*/ 	.byte	0x04, 0x17
        /*006a*/ 	.short	(.L_23 - .L_22)
.L_22:
        /*006c*/ 	.word	0x00000000
        /*0070*/ 	.short	0x0004
        /*0072*/ 	.short	0x0020
        /*0074*/ 	.byte	0x00, 0xf4, 0x21, 0x00


	//----- nvinfo : EIATTR_KPARAM_INFO
	.align		4
.L_23:
        /*0078*/ 	.byte	0x04, 0x17
        /*007a*/ 	.short	(.L_25 - .L_24)
.L_24:
        /*007c*/ 	.word	0x00000000
        /*0080*/ 	.short	0x0003
        /*0082*/ 	.short	0x0018
        /*0084*/ 	.byte	0x00, 0xf4, 0x21, 0x00


	//----- nvinfo : EIATTR_KPARAM_INFO
	.align		4
.L_25:
        /*0088*/ 	.byte	0x04, 0x17
        /*008a*/ 	.short	(.L_27 - .L_26)
.L_26:
        /*008c*/ 	.word	0x00000000
        /*0090*/ 	.short	0x0002
        /*0092*/ 	.short	0x0010
        /*0094*/ 	.byte	0x00, 0xf4, 0x21, 0x00


	//----- nvinfo : EIATTR_KPARAM_INFO
	.align		4
.L_27:
        /*0098*/ 	.byte	0x04, 0x17
        /*009a*/ 	.short	(.L_29 - .L_28)
.L_28:
        /*009c*/ 	.word	0x00000000
        /*00a0*/ 	.short	0x0001
        /*00a2*/ 	.short	0x0008
        /*00a4*/ 	.byte	0x00, 0xf4, 0x21, 0x00


	//----- nvinfo : EIATTR_KPARAM_INFO
	.align		4
.L_29:
        /*00a8*/ 	.byte	0x04, 0x17
        /*00aa*/ 	.short	(.L_31 - .L_30)
.L_30:
        /*00ac*/ 	.word	0x00000000
        /*00b0*/ 	.short	0x0000
        /*00b2*/ 	.short	0x0000
        /*00b4*/ 	.byte	0x00, 0xf4, 0x21, 0x00


	//----- nvinfo : EIATTR_SPARSE_MMA_MASK
	.align		4
.L_31:
        /*00b8*/ 	.byte	0x03, 0x50
        /*00ba*/ 	.short	0x0000


	//----- nvinfo : EIATTR_MAXREG_COUNT
	.align		4
        /*00bc*/ 	.byte	0x03, 0x1b
        /*00be*/ 	.short	0x00ff


	//----- nvinfo : EIATTR_EXIT_INSTR_OFFSETS
	.align		4
        /*00c0*/ 	.byte	0x04, 0x1c
        /*00c2*/ 	.short	(.L_33 - .L_32)


	//   ....[0]....
.L_32:
        /*00c4*/ 	.word	0x00002310


	//----- nvinfo : EIATTR_REQNTID
	.align		4
.L_33:
        /*00c8*/ 	.byte	0x04, 0x10
        /*00ca*/ 	.short	(.L_35 - .L_34)
.L_34:
        /*00cc*/ 	.word	0x00000080
        /*00d0*/ 	.word	0x00000001
        /*00d4*/ 	.word	0x00000001


	//----- nvinfo : EIATTR_CBANK_PARAM_SIZE
	.align		4
.L_35:
        /*00d8*/ 	.byte	0x03, 0x19
        /*00da*/ 	.short	0x0054


	//----- nvinfo : EIATTR_PARAM_CBANK
	.align		4
        /*00dc*/ 	.byte	0x04, 0x0a
        /*00de*/ 	.short	(.L_37 - .L_36)
	.align		4
.L_36:
        /*00e0*/ 	.word	index@(.nv.constant0.triton_poi_fused_cat_39)
        /*00e4*/ 	.short	0x0210
        /*00e6*/ 	.short	0x0054


	//----- nvinfo : EIATTR_SW_WAR
	.align		4
.L_37:
        /*00e8*/ 	.byte	0x04, 0x36
        /*00ea*/ 	.short	(.L_39 - .L_38)
.L_38:
        /*00ec*/ 	.word	0x00000008
.L_39:


//--------------------- .nv.callgraph             --------------------------
	.section	.nv.callgraph,"",@"SHT_CUDA_CALLGRAPH"
	.align	4
	.sectionentsize	8
	.align		4
        /*0000*/ 	.word	0x00000000
	.align		4
        /*0004*/ 	.word	0xffffffff
	.align		4
        /*0008*/ 	.word	0x00000000
	.align		4
        /*000c*/ 	.word	0xfffffffe
	.align		4
        /*0010*/ 	.word	0x00000000
	.align		4
        /*0014*/ 	.word	0xfffffffd
	.align		4
        /*0018*/ 	.word	0x00000000
	.align		4
        /*001c*/ 	.word	0xfffffffc


//--------------------- .text.triton_poi_fused_cat_39 --------------------------
	.section	.text.triton_poi_fused_cat_39,"ax",@progbits
	.align	128
        .global         triton_poi_fused_cat_39
        .type           triton_poi_fused_cat_39,@function
        .size           triton_poi_fused_cat_39,(.L_x_1 - triton_poi_fused_cat_39)
        .other          triton_poi_fused_cat_39,@"STO_CUDA_ENTRY STV_DEFAULT"
triton_poi_fused_cat_39:
.text.triton_poi_fused_cat_39:
[----:B------:R-:W-:Y:S01]  /*0000*/  LDC R1, c[0x0][0x28] ;  /* 0x00000a00ff017b82 */ /* 0x000fe20000000800 */
[----:B------:R-:W1:Y:S07]  /*0010*/  S2R R0, SR_TID.X ;  /* 0x0000000000007919 */ /* 0x000e6e0000002100 */
[----:B------:R-:W2:Y:S01]  /*0020*/  LDC.64 R34, c[0x0][0x220] ;  /* 0x00008800ff227b82 */ /* 0x000ea20000000a00 */
[----:B------:R-:W-:Y:S02]  /*0030*/  CS2R R16, SRZ ;  /* 0x0000000000107805 */ /* 0x000fe4000001ff00 */
[----:B------:R-:W-:Y:S01]  /*0040*/  CS2R R18, SRZ ;  /* 0x0000000000127805 */ /* 0x000fe2000001ff00 */
[----:B------:R-:W3:Y:S01]  /*0050*/  S2R R3, SR_CTAID.X ;  /* 0x0000000000037919 */ /* 0x000ee20000002500 */
[----:B------:R-:W-:-:S03]  /*0060*/  ULDC.64 UR4, c[0x0][0x208] ;  /* 0x0000820000047ab9 */ /* 0x000fc60000000a00 */
[----:B------:R-:W4:Y:S01]  /*0070*/  LDC.64 R26, c[0x0][0x218] ;  /* 0x00008600ff1a7b82 */ /* 0x000f220000000a00 */
[----:B------:R-:W-:Y:S02]  /*0080*/  CS2R R38, SRZ ;  /* 0x0000000000267805 */ /* 0x000fe4000001ff00 */
[----:B------:R-:W-:Y:S01]  /*0090*/  CS2R R10, SRZ ;  /* 0x00000000000a7805 */ /* 0x000fe2000001ff00 */
[----:B------:R-:W-:Y:S01]  /*00a0*/  ULDC.64 UR6, c[0x0][0x228] ;  /* 0x00008a0000067ab9 */ /* 0x000fe20000000a00 */
[----:B-1----:R-:W-:-:S05]  /*00b0*/  IMAD.SHL.U32 R0, R0, 0x4, RZ ;  /* 0x0000000400007824 */ /* 0x002fca00078e00ff */
[----:B------:R-:W-:-:S05]  /*00c0*/  LOP3.LUT R0, R0, 0x1fc, RZ, 0xc0, !PT ;  /* 0x000001fc00007812 */ /* 0x000fca00078ec0ff */
[----:B---3--:R-:W-:-:S04]  /*00d0*/  IMAD R4, R3, 0x400, R0 ;  /* 0x0000040003047824 */ /* 0x008fc800078e0200 */
[----:B------:R-:W-:-:S04]  /*00e0*/  IMAD.HI R33, R4, 0x1948b0fd, RZ ;  /* 0x1948b0fd04217827 */ /* 0x000fc800078e02ff */
[----:B------:R-:W-:Y:S01]  /*00f0*/  IMAD.HI R0, R4, 0x38e38e39, RZ ;  /* 0x38e38e3904007827 */ /* 0x000fe200078e02ff */
[----:B------:R-:W-:-:S04]  /*0100*/  SHF.R.U32.HI R22, RZ, 0x1f, R33 ;  /* 0x0000001fff167819 */ /* 0x000fc80000011621 */
[----:B------:R-:W-:Y:S02]  /*0110*/  LEA.HI.SX32 R20, R33, R22, 0x17 ;  /* 0x0000001621147211 */ /* 0x000fe400078fbaff */
[----:B------:R-:W-:Y:S02]  /*0120*/  SHF.R.U32.HI R3, RZ, 0x1f, R0 ;  /* 0x0000001fff037819 */ /* 0x000fe40000011600 */
[----:B------:R-:W-:Y:S02]  /*0130*/  LEA.HI R2, R20, R20, RZ, 0x7 ;  /* 0x0000001414027211 */ /* 0x000fe400078f38ff */
[----:B------:R-:W-:Y:S02]  /*0140*/  LEA.HI.SX32 R3, R0, R3, 0x1c ;  /* 0x0000000300037211 */ /* 0x000fe400078fe2ff */
[----:B------:R-:W-:-:S03]  /*0150*/  LOP3.LUT R31, R2, 0xffffff80, RZ, 0xc0, !PT ;  /* 0xffffff80021f7812 */ /* 0x000fc600078ec0ff */
[----:B------:R-:W-:-:S04]  /*0160*/  IMAD.HI R0, R3, 0x38e38e39, RZ ;  /* 0x38e38e3903007827 */ /* 0x000fc800078e02ff */
[----:B------:R-:W-:Y:S01]  /*0170*/  IMAD.IADD R31, R20, 0x1, -R31 ;  /* 0x00000001141f7824 */ /* 0x000fe200078e0a1f */
[----:B------:R-:W-:Y:S01]  /*0180*/  SHF.R.U32.HI R5, RZ, 0x1f, R0 ;  /* 0x0000001fff057819 */ /* 0x000fe20000011600 */
[----:B------:R-:W-:-:S03]  /*0190*/  IMAD R14, R3, -0x48, R4 ;  /* 0xffffffb8030e7824 */ /* 0x000fc600078e0204 */
[----:B------:R-:W-:Y:S01]  /*01a0*/  ISETP.GE.AND P1, PT, R31, 0x40, PT ;  /* 0x000000401f00780c */ /* 0x000fe20003f26270 */
[----:B--2---:R-:W-:Y:S01]  /*01b0*/  IMAD.WIDE R6, R14, 0x8, R34 ;  /* 0x000000080e067825 */ /* 0x004fe200078e0222 */
[----:B------:R-:W-:-:S05]  /*01c0*/  LEA.HI.SX32 R0, R0, R5, 0x1c ;  /* 0x0000000500007211 */ /* 0x000fca00078fe2ff */
[----:B------:R-:W-:-:S04]  /*01d0*/  IMAD R0, R0, -0x48, R3 ;  /* 0xffffffb800007824 */ /* 0x000fc800078e0203 */
[----:B----4-:R-:W-:Y:S02]  /*01e0*/  IMAD.WIDE R2, R0, 0x8, R26 ;  /* 0x0000000800027825 */ /* 0x010fe400078e021a */
[----:B------:R1:W2:Y:S04]  /*01f0*/  @!P1 LDG.E.EL.128 R16, desc[UR4][R6.64] ;  /* 0x0000000406109981 */ /* 0x0002a8000c2e1d00 */
[----:B------:R3:W4:Y:S01]  /*0200*/  @!P1 LDG.E.EL.64 R38, desc[UR4][R2.64] ;  /* 0x0000000402269981 */ /* 0x000722000c2e1b00 */
[----:B------:R-:W-:-:S04]  /*0210*/  VIADD R29, R4, 0x2 ;  /* 0x00000002041d7836 */ /* 0x000fc80000000000 */
[----:B------:R-:W-:-:S05]  /*0220*/  IMAD.HI R5, R29, 0x38e38e39, RZ ;  /* 0x38e38e391d057827 */ /* 0x000fca00078e02ff */
[----:B------:R-:W-:-:S04]  /*0230*/  SHF.R.U32.HI R8, RZ, 0x1f, R5 ;  /* 0x0000001fff087819 */ /* 0x000fc80000011605 */
[----:B------:R-:W-:Y:S01]  /*0240*/  LEA.HI.SX32 R8, R5, R8, 0x1c ;  /* 0x0000000805087211 */ /* 0x000fe200078fe2ff */
[----:B------:R-:W-:-:S04]  /*0250*/  VIADD R32, R4, 0x200 ;  /* 0x0000020004207836 */ /* 0x000fc80000000000 */
[----:B------:R-:W-:Y:S01]  /*0260*/  IMAD R29, R8, -0x48, R29 ;  /* 0xffffffb8081d7824 */ /* 0x000fe200078e021d */
[----:B------:R-:W-:Y:S01]  /*0270*/  CS2R R8, SRZ ;  /* 0x0000000000087805 */ /* 0x000fe2000001ff00 */
[----:B-1----:R-:W-:-:S04]  /*0280*/  IMAD.HI R7, R32, 0x1948b0fd, RZ ;  /* 0x1948b0fd20077827 */ /* 0x002fc800078e02ff */
[----:B------:R-:W-:Y:S01]  /*0290*/  IMAD.WIDE R36, R29, 0x8, R34 ;  /* 0x000000081d247825 */ /* 0x000fe200078e0222 */
[----:B------:R-:W-:-:S03]  /*02a0*/  SHF.R.U32.HI R24, RZ, 0x1f, R7 ;  /* 0x0000001fff187819 */ /* 0x000fc60000011607 */
[----:B------:R-:W-:Y:S01]  /*02b0*/  IMAD.HI R13, R32, 0x38e38e39, RZ ;  /* 0x38e38e39200d7827 */ /* 0x000fe200078e02ff */
[----:B------:R1:W5:Y:S01]  /*02c0*/  @!P1 LDG.E.EL.128 R8, desc[UR4][R36.64] ;  /* 0x0000000424089981 */ /* 0x000362000c2e1d00 */
[----:B------:R-:W-:-:S03]  /*02d0*/  LEA.HI.SX32 R25, R7, R24, 0x17 ;  /* 0x0000001807197211 */ /* 0x000fc600078fbaff */
[----:B---3--:R-:W-:Y:S02]  /*02e0*/  SHF.R.U32.HI R2, RZ, 0x1f, R13 ;  /* 0x0000001fff027819 */ /* 0x008fe4000001160d */
[----:B------:R-:W-:Y:S02]  /*02f0*/  LEA.HI R3, R25, R25, RZ, 0x7 ;  /* 0x0000001919037211 */ /* 0x000fe400078f38ff */
[----:B------:R-:W-:Y:S02]  /*0300*/  LEA.HI.SX32 R13, R13, R2, 0x1c ;  /* 0x000000020d0d7211 */ /* 0x000fe400078fe2ff */
[----:B------:R-:W-:Y:S02]  /*0310*/  LOP3.LUT R28, R3, 0xffffff80, RZ, 0xc0, !PT ;  /* 0xffffff80031c7812 */ /* 0x000fe400078ec0ff */
[----:B-1----:R-:W-:Y:S01]  /*0320*/  CS2R R36, SRZ ;  /* 0x0000000000247805 */ /* 0x002fe2000001ff00 */
[----:B------:R-:W-:-:S04]  /*0330*/  IMAD.HI R2, R13, 0x38e38e39, RZ ;  /* 0x38e38e390d027827 */ /* 0x000fc800078e02ff */
[----:B------:R-:W-:Y:S01]  /*0340*/  IMAD.IADD R28, R25, 0x1, -R28 ;  /* 0x00000001191c7824 */ /* 0x000fe200078e0a1c */
[----:B------:R-:W-:-:S04]  /*0350*/  SHF.R.U32.HI R3, RZ, 0x1f, R2 ;  /* 0x0000001fff037819 */ /* 0x000fc80000011602 */
[----:B------:R-:W-:Y:S02]  /*0360*/  LEA.HI.SX32 R2, R2, R3, 0x1c ;  /* 0x0000000302027211 */ /* 0x000fe400078fe2ff */
[----:B------:R-:W-:-:S03]  /*0370*/  ISETP.GE.AND P0, PT, R28, 0x40, PT ;  /* 0x000000401c00780c */ /* 0x000fc60003f06270 */
[----:B------:R-:W-:-:S04]  /*0380*/  IMAD R2, R2, -0x48, R13 ;  /* 0xffffffb802027824 */ /* 0x000fc800078e020d */
[----:B------:R-:W-:-:S06]  /*0390*/  IMAD.WIDE R26, R2, 0x8, R26 ;  /* 0x00000008021a7825 */ /* 0x000fcc00078e021a */
[----:B------:R1:W3:Y:S02]  /*03a0*/  @!P0 LDG.E.EL.64 R36, desc[UR4][R26.64] ;  /* 0x000000041a248981 */ /* 0x0002e4000c2e1b00 */
[----:B-1----:R-:W-:Y:S02]  /*03b0*/  IMAD R27, R31, 0xf810, RZ ;  /* 0x0000f8101f1b7824 */ /* 0x002fe400078e02ff */
[----:B------:R-:W-:Y:S01]  /*03c0*/  IMAD R13, R13, -0x48, R32 ;  /* 0xffffffb80d0d7824 */ /* 0x000fe200078e0220 */
[----:B--2---:R-:W-:Y:S02]  /*03d0*/  SEL R12, R16, RZ, !P1 ;  /* 0x000000ff100c7207 */ /* 0x004fe40004800000 */
[----:B------:R-:W-:Y:S02]  /*03e0*/  SEL R17, R17, RZ, !P1 ;  /* 0x000000ff11117207 */ /* 0x000fe40004800000 */
[----:B------:R-:W-:Y:S02]  /*03f0*/  IADD3 R3, P3, R12, 0xfc, RZ ;  /* 0x000000fc0c037810 */ /* 0x000fe40007f7e0ff */
[----:B------:R-:W-:-:S02]  /*0400*/  ISETP.GE.AND P2, PT, R17, RZ, PT ;  /* 0x000000ff1100720c */ /* 0x000fc40003f46270 */
[----:B----4-:R-:W-:Y:S01]  /*0410*/  SEL R21, R38, RZ, !P1 ;  /* 0x000000ff26157207 */ /* 0x010fe20004800000 */
[----:B------:R-:W-:Y:S01]  /*0420*/  IMAD.X R6, RZ, RZ, R17, P3 ;  /* 0x000000ffff067224 */ /* 0x000fe200018e0611 */
[----:B------:R-:W-:Y:S02]  /*0430*/  SEL R3, R3, R12, !P2 ;  /* 0x0000000c03037207 */ /* 0x000fe40005000000 */
[----:B------:R-:W-:Y:S02]  /*0440*/  SEL R16, R39, RZ, !P1 ;  /* 0x000000ff27107207 */ /* 0x000fe40004800000 */
[----:B------:R-:W-:Y:S02]  /*0450*/  IADD3 R12, P3, R21, 0xfc, RZ ;  /* 0x000000fc150c7810 */ /* 0x000fe40007f7e0ff */
[----:B------:R-:W-:Y:S02]  /*0460*/  SEL R6, R6, R17, !P2 ;  /* 0x0000001106067207 */ /* 0x000fe40005000000 */
[----:B------:R-:W-:Y:S01]  /*0470*/  ISETP.GE.AND P2, PT, R16, RZ, PT ;  /* 0x000000ff1000720c */ /* 0x000fe20003f46270 */
[----:B------:R-:W-:Y:S01]  /*0480*/  IMAD.X R5, RZ, RZ, R16, P3 ;  /* 0x000000ffff057224 */ /* 0x000fe200018e0610 */
[----:B------:R-:W-:-:S02]  /*0490*/  LEA R38, P3, R3, UR6, 0x2 ;  /* 0x0000000603267c11 */ /* 0x000fc4000f8610ff */
[----:B------:R-:W-:Y:S01]  /*04a0*/  SEL R21, R12, R21, !P2 ;  /* 0x000000150c157207 */ /* 0x000fe20005000000 */
[----:B------:R-:W-:Y:S01]  /*04b0*/  IMAD.MOV.U32 R12, RZ, RZ, RZ ;  /* 0x000000ffff0c7224 */ /* 0x000fe200078e00ff */
[----:B------:R-:W-:Y:S01]  /*04c0*/  LEA.HI.X R39, R3, UR7, R6, 0x2, P3 ;  /* 0x0000000703277c11 */ /* 0x000fe200098f1406 */
[----:B------:R-:W-:Y:S01]  /*04d0*/  IMAD.HI R3, R4, 0x1948b0fd, RZ ;  /* 0x1948b0fd04037827 */ /* 0x000fe200078e02ff */
[----:B------:R-:W-:-:S03]  /*04e0*/  SEL R5, R5, R16, !P2 ;  /* 0x0000001005057207 */ /* 0x000fc60005000000 */
[----:B------:R-:W-:Y:S01]  /*04f0*/  IMAD.WIDE.U32 R38, R21, 0x3f0, R38 ;  /* 0x000003f015267825 */ /* 0x000fe200078e0026 */
[----:B------:R-:W-:-:S03]  /*0500*/  SHF.R.U32.HI R6, RZ, 0x1f, R3 ;  /* 0x0000001fff067819 */ /* 0x000fc60000011603 */
[----:B------:R-:W-:Y:S01]  /*0510*/  IMAD R26, R5, 0x3f0, RZ ;  /* 0x000003f0051a7824 */ /* 0x000fe200078e02ff */
[----:B------:R-:W-:Y:S02]  /*0520*/  LEA.HI.SX32 R6, R3, R6, 0x10 ;  /* 0x0000000603067211 */ /* 0x000fe400078f82ff */
[----:B------:R-:W-:Y:S01]  /*0530*/  SEL R3, R19, RZ, !P1 ;  /* 0x000000ff13037207 */ /* 0x000fe20004800000 */
[----:B------:R-:W-:Y:S02]  /*0540*/  IMAD.IADD R39, R39, 0x1, R26 ;  /* 0x0000000127277824 */ /* 0x000fe400078e021a */
[----:B------:R-:W-:Y:S01]  /*0550*/  IMAD R16, R6, 0x3e0400, RZ ;  /* 0x003e040006107824 */ /* 0x000fe200078e02ff */
[----:B------:R-:W-:Y:S01]  /*0560*/  SEL R6, R18, RZ, !P1 ;  /* 0x000000ff12067207 */ /* 0x000fe20004800000 */
[----:B------:R-:W-:Y:S01]  /*0570*/  IMAD.WIDE R38, R27, 0x4, R38 ;  /* 0x000000041b267825 */ /* 0x000fe200078e0226 */
[----:B------:R-:W-:Y:S02]  /*0580*/  ISETP.GE.AND P2, PT, R3, RZ, PT ;  /* 0x000000ff0300720c */ /* 0x000fe40003f46270 */
[----:B------:R-:W-:-:S02]  /*0590*/  IADD3 R5, P3, R6, 0xfc, RZ ;  /* 0x000000fc06057810 */ /* 0x000fc40007f7e0ff */
[----:B-----5:R-:W-:Y:S01]  /*05a0*/  SEL R30, R8, RZ, !P1 ;  /* 0x000000ff081e7207 */ /* 0x020fe20004800000 */
[----:B------:R-:W-:Y:S01]  /*05b0*/  IMAD.WIDE R18, R16, 0x4, R38 ;  /* 0x0000000410127825 */ /* 0x000fe200078e0226 */
[----:B------:R-:W-:Y:S02]  /*05c0*/  SEL R5, R5, R6, !P2 ;  /* 0x0000000605057207 */ /* 0x000fe40005000000 */
[----:B------:R-:W-:Y:S01]  /*05d0*/  SEL R6, R9, RZ, !P1 ;  /* 0x000000ff09067207 */ /* 0x000fe20004800000 */
[----:B------:R-:W-:Y:S01]  /*05e0*/  IMAD.X R8, RZ, RZ, R3, P3 ;  /* 0x000000ffff087224 */ /* 0x000fe200018e0603 */
[----:B------:R-:W-:Y:S01]  /*05f0*/  IADD3 R9, P4, R30, 0xfc, RZ ;  /* 0x000000fc1e097810 */ /* 0x000fe20007f9e0ff */
[----:B------:R1:W2:Y:S01]  /*0600*/  @!P1 LDG.E.EL R12, desc[UR4][R18.64] ;  /* 0x00000004120c9981 */ /* 0x0002a2000c2e1900 */
[----:B------:R-:W-:Y:S02]  /*0610*/  ISETP.GE.AND P3, PT, R6, RZ, PT ;  /* 0x000000ff0600720c */ /* 0x000fe40003f66270 */
[----:B------:R-:W-:-:S02]  /*0620*/  SEL R8, R8, R3, !P2 ;  /* 0x0000000308087207 */ /* 0x000fc40005000000 */
[----:B------:R-:W-:Y:S01]  /*0630*/  SEL R3, R9, R30, !P3 ;  /* 0x0000001e09037207 */ /* 0x000fe20005800000 */
[----:B------:R-:W-:Y:S01]  /*0640*/  IMAD.X R9, RZ, RZ, R6, P4 ;  /* 0x000000ffff097224 */ /* 0x000fe200020e0606 */
[----:B-1----:R-:W-:-:S04]  /*0650*/  LEA R18, P2, R5, UR6, 0x2 ;  /* 0x0000000605127c11 */ /* 0x002fc8000f8410ff */
[----:B------:R-:W-:Y:S02]  /*0660*/  SEL R30, R9, R6, !P3 ;  /* 0x00000006091e7207 */ /* 0x000fe40005800000 */
[----:B------:R-:W-:Y:S02]  /*0670*/  LEA.HI.X R19, R5, UR7, R8, 0x2, P2 ;  /* 0x0000000705137c11 */ /* 0x000fe400090f1408 */
[----:B------:R-:W-:Y:S02]  /*0680*/  LEA R8, P2, R3, UR6, 0x2 ;  /* 0x0000000603087c11 */ /* 0x000fe4000f8410ff */
[----:B------:R-:W-:Y:S01]  /*0690*/  SEL R6, R11, RZ, !P1 ;  /* 0x000000ff0b067207 */ /* 0x000fe20004800000 */
[----:B------:R-:W-:Y:S01]  /*06a0*/  IMAD.WIDE.U32 R18, R21, 0x3f0, R18 ;  /* 0x000003f015127825 */ /* 0x000fe200078e0012 */
[----:B------:R-:W-:Y:S02]  /*06b0*/  LEA.HI.X R9, R3, UR7, R30, 0x2, P2 ;  /* 0x0000000703097c11 */ /* 0x000fe400090f141e */
[----:B------:R-:W-:Y:S01]  /*06c0*/  SEL R30, R10, RZ, !P1 ;  /* 0x000000ff0a1e7207 */ /* 0x000fe20004800000 */
[----:B------:R-:W-:Y:S01]  /*06d0*/  IMAD.IADD R19, R26, 0x1, R19 ;  /* 0x000000011a137824 */ /* 0x000fe200078e0213 */
[----:B------:R-:W-:Y:S01]  /*06e0*/  ISETP.GE.AND P2, PT, R6, RZ, PT ;  /* 0x000000ff0600720c */ /* 0x000fe20003f46270 */
[----:B------:R-:W-:Y:S01]  /*06f0*/  IMAD.WIDE.U32 R10, R21, 0x3f0, R8 ;  /* 0x000003f0150a7825 */ /* 0x000fe200078e0008 */
[----:B------:R-:W-:-:S03]  /*0700*/  IADD3 R5, P3, R30, 0xfc, RZ ;  /* 0x000000fc1e057810 */ /* 0x000fc60007f7e0ff */
[----:B------:R-:W-:Y:S01]  /*0710*/  IMAD.IADD R11, R26, 0x1, R11 ;  /* 0x000000011a0b7824 */ /* 0x000fe200078e020b */
[----:B------:R-:W-:Y:S01]  /*0720*/  SEL R5, R5, R30, !P2 ;  /* 0x0000001e05057207 */ /* 0x000fe20005000000 */
[----:B------:R-:W-:Y:S01]  /*0730*/  IMAD.X R3, RZ, RZ, R6, P3 ;  /* 0x000000ffff037224 */ /* 0x000fe200018e0606 */
[----:B---3--:R-:W-:Y:S01]  /*0740*/  SEL R15, R36, RZ, !P0 ;  /* 0x000000ff240f7207 */ /* 0x008fe20004000000 */
[----:B------:R-:W-:-:S03]  /*0750*/  IMAD.WIDE R18, R27, 0x4, R18 ;  /* 0x000000041b127825 */ /* 0x000fc600078e0212 */
[----:B------:R-:W-:Y:S01]  /*0760*/  SEL R6, R3, R6, !P2 ;  /* 0x0000000603067207 */ /* 0x000fe20005000000 */
[----:B------:R-:W-:Y:S01]  /*0770*/  IMAD.WIDE R10, R27, 0x4, R10 ;  /* 0x000000041b0a7825 */ /* 0x000fe200078e020a */
[----:B------:R-:W-:Y:S02]  /*0780*/  LEA R8, P2, R5, UR6, 0x2 ;  /* 0x0000000605087c11 */ /* 0x000fe4000f8410ff */
[----:B------:R-:W-:Y:S01]  /*0790*/  SEL R36, R37, RZ, !P0 ;  /* 0x000000ff25247207 */ /* 0x000fe20004000000 */
[----:B------:R-:W-:Y:S01]  /*07a0*/  IMAD.MOV.U32 R3, RZ, RZ, RZ ;  /* 0x000000ffff037224 */ /* 0x000fe200078e00ff */
[----:B------:R-:W-:Y:S01]  /*07b0*/  LEA.HI.X R9, R5, UR7, R6, 0x2, P2 ;  /* 0x0000000705097c11 */ /* 0x000fe200090f1406 */
[----:B------:R-:W-:Y:S01]  /*07c0*/  IMAD.WIDE R18, R16, 0x4, R18 ;  /* 0x0000000410127825 */ /* 0x000fe200078e0212 */
[----:B------:R-:W-:-:S03]  /*07d0*/  IADD3 R6, P3, R15, 0xfc, RZ ;  /* 0x000000fc0f067810 */ /* 0x000fc60007f7e0ff */
[----:B------:R-:W-:Y:S02]  /*07e0*/  IMAD.MOV.U32 R5, RZ, RZ, RZ ;  /* 0x000000ffff057224 */ /* 0x000fe400078e00ff */
[----:B------:R-:W-:Y:S01]  /*07f0*/  IMAD.WIDE R10, R16, 0x4, R10 ;  /* 0x00000004100a7825 */ /* 0x000fe200078e020a */
[----:B------:R-:W-:Y:S01]  /*0800*/  ISETP.GE.AND P2, PT, R36, RZ, PT ;  /* 0x000000ff2400720c */ /* 0x000fe20003f46270 */
[----:B------:R1:W3:Y:S02]  /*0810*/  @!P1 LDG.E.EL R3, desc[UR4][R18.64] ;  /* 0x0000000412039981 */ /* 0x0002e4000c2e1900 */
[----:B------:R-:W-:Y:S02]  /*0820*/  IMAD.WIDE.U32 R8, R21, 0x3f0, R8 ;  /* 0x000003f015087825 */ /* 0x000fe400078e0008 */
[----:B------:R4:W5:Y:S01]  /*0830*/  @!P1 LDG.E.EL R5, desc[UR4][R10.64] ;  /* 0x000000040a059981 */ /* 0x000962000c2e1900 */
[----:B------:R-:W-:Y:S01]  /*0840*/  SEL R15, R6, R15, !P2 ;  /* 0x0000000f060f7207 */ /* 0x000fe20005000000 */
[----:B------:R-:W-:-:S02]  /*0850*/  IMAD.X R23, RZ, RZ, R36, P3 ;  /* 0x000000ffff177224 */ /* 0x000fc400018e0624 */
[----:B-1----:R-:W-:-:S03]  /*0860*/  IMAD.IADD R19, R26, 0x1, R9 ;  /* 0x000000011a137824 */ /* 0x002fc600078e0209 */
[----:B------:R-:W-:Y:S01]  /*0870*/  SEL R23, R23, R36, !P2 ;  /* 0x0000002417177207 */ /* 0x000fe20005000000 */
[----:B------:R-:W-:Y:S01]  /*0880*/  IMAD.MOV.U32 R18, RZ, RZ, R8 ;  /* 0x000000ffff127224 */ /* 0x000fe200078e0008 */
[----:B------:R-:W-:Y:S02]  /*0890*/  CS2R R8, SRZ ;  /* 0x0000000000087805 */ /* 0x000fe4000001ff00 */
[----:B----4-:R-:W-:Y:S01]  /*08a0*/  CS2R R10, SRZ ;  /* 0x00000000000a7805 */ /* 0x010fe2000001ff00 */
[----:B------:R-:W-:-:S05]  /*08b0*/  IMAD.WIDE R36, R13, 0x8, R34 ;  /* 0x000000080d247825 */ /* 0x000fca00078e0222 */
[----:B------:R-:W4:Y:S01]  /*08c0*/  @!P0 LDG.E.EL.128 R8, desc[UR4][R36.64] ;  /* 0x0000000424088981 */ /* 0x000f22000c2e1d00 */
[----:B------:R-:W-:-:S04]  /*08d0*/  IMAD.WIDE R18, R27, 0x4, R18 ;  /* 0x000000041b127825 */ /* 0x000fc800078e0212 */
[----:B------:R-:W-:Y:S02]  /*08e0*/  IMAD R23, R23, 0x3f0, RZ ;  /* 0x000003f017177824 */ /* 0x000fe400078e02ff */
[----:B------:R-:W-:Y:S01]  /*08f0*/  IMAD.WIDE R16, R16, 0x4, R18 ;  /* 0x0000000410107825 */ /* 0x000fe200078e0212 */
[----:B------:R-:W-:-:S03]  /*0900*/  LEA.HI.SX32 R19, R7, R24, 0x10 ;  /* 0x0000001807137211 */ /* 0x000fc600078f82ff */
[----:B------:R-:W-:Y:S02]  /*0910*/  IMAD R24, R28, 0xf810, RZ ;  /* 0x0000f8101c187824 */ /* 0x000fe400078e02ff */
[----:B------:R-:W-:Y:S02]  /*0920*/  IMAD.MOV.U32 R7, RZ, RZ, RZ ;  /* 0x000000ffff077224 */ /* 0x000fe400078e00ff */
[----:B------:R-:W-:Y:S01]  /*0930*/  VIADD R30, R4, 0x202 ;  /* 0x00000202041e7836 */ /* 0x000fe20000000000 */
[----:B----4-:R-:W-:Y:S02]  /*0940*/  SEL R6, R8, RZ, !P0 ;  /* 0x000000ff08067207 */ /* 0x010fe40004000000 */
[----:B------:R-:W-:Y:S02]  /*0950*/  SEL R8, R9, RZ, !P0 ;  /* 0x000000ff09087207 */ /* 0x000fe40004000000 */
[----:B------:R-:W-:Y:S01]  /*0960*/  IADD3 RZ, P3, R6, 0xfc, RZ ;  /* 0x000000fc06ff7810 */ /* 0x000fe20007f7e0ff */
[----:B------:R-:W-:Y:S01]  /*0970*/  VIADD R9, R6, 0xfc ;  /* 0x000000fc06097836 */ /* 0x000fe20000000000 */
[----:B------:R-:W-:-:S04]  /*0980*/  ISETP.GE.AND P2, PT, R8, RZ, PT ;  /* 0x000000ff0800720c */ /* 0x000fc80003f46270 */
[----:B------:R-:W-:Y:S01]  /*0990*/  SEL R6, R9, R6, !P2 ;  /* 0x0000000609067207 */ /* 0x000fe20005000000 */
[----:B------:R-:W-:-:S05]  /*09a0*/  IMAD.X R9, RZ, RZ, R8, P3 ;  /* 0x000000ffff097224 */ /* 0x000fca00018e0608 */
[----:B------:R-:W-:Y:S02]  /*09b0*/  SEL R9, R9, R8, !P2 ;  /* 0x0000000809097207 */ /* 0x000fe40005000000 */
[----:B------:R-:W-:-:S04]  /*09c0*/  LEA R8, P2, R6, UR6, 0x2 ;  /* 0x0000000606087c11 */ /* 0x000fc8000f8410ff */
[----:B------:R-:W-:Y:S01]  /*09d0*/  LEA.HI.X R9, R6, UR7, R9, 0x2, P2 ;  /* 0x0000000706097c11 */ /* 0x000fe200090f1409 */
[----:B------:R-:W-:Y:S02]  /*09e0*/  IMAD.MOV.U32 R6, RZ, RZ, RZ ;  /* 0x000000ffff067224 */ /* 0x000fe400078e00ff */
[----:B------:R-:W-:Y:S01]  /*09f0*/  IMAD.WIDE.U32 R8, R15, 0x3f0, R8 ;  /* 0x000003f00f087825 */ /* 0x000fe200078e0008 */
[----:B------:R-:W-:-:S03]  /*0a00*/  SEL R10, R10, RZ, !P0 ;  /* 0x000000ff0a0a7207 */ /* 0x000fc60004000000 */
[----:B------:R1:W4:Y:S01]  /*0a10*/  @!P1 LDG.E.EL R6, desc[UR4][R16.64] ;  /* 0x0000000410069981 */ /* 0x000322000c2e1900 */
[----:B------:R-:W-:Y:S01]  /*0a20*/  SEL R18, R11, RZ, !P0 ;  /* 0x000000ff0b127207 */ /* 0x000fe20004000000 */
[----:B------:R-:W-:Y:S01]  /*0a30*/  IMAD.IADD R9, R9, 0x1, R23 ;  /* 0x0000000109097824 */ /* 0x000fe200078e0217 */
[----:B------:R-:W-:Y:S01]  /*0a40*/  IADD3 RZ, P3, R10, 0xfc, RZ ;  /* 0x000000fc0aff7810 */ /* 0x000fe20007f7e0ff */
[----:B------:R-:W-:Y:S01]  /*0a50*/  IMAD.WIDE R8, R24, 0x4, R8 ;  /* 0x0000000418087825 */ /* 0x000fe200078e0208 */
[----:B------:R-:W-:-:S03]  /*0a60*/  ISETP.GE.AND P2, PT, R18, RZ, PT ;  /* 0x000000ff1200720c */ /* 0x000fc60003f46270 */
[----:B-1----:R-:W-:Y:S02]  /*0a70*/  IMAD R17, R19, 0x3e0400, RZ ;  /* 0x003e040013117824 */ /* 0x002fe400078e02ff */
[----:B------:R-:W-:Y:S02]  /*0a80*/  VIADD R37, R10, 0xfc ;  /* 0x000000fc0a257836 */ /* 0x000fe40000000000 */
[----:B------:R-:W-:-:S04]  /*0a90*/  IMAD.WIDE R8, R17, 0x4, R8 ;  /* 0x0000000411087825 */ /* 0x000fc800078e0208 */
[----:B------:R-:W-:Y:S01]  /*0aa0*/  IMAD.X R11, RZ, RZ, R18, P3 ;  /* 0x000000ffff0b7224 */ /* 0x000fe200018e0612 */
[----:B------:R-:W-:Y:S01]  /*0ab0*/  SEL R10, R37, R10, !P2 ;  /* 0x0000000a250a7207 */ /* 0x000fe20005000000 */
[----:B------:R1:W2:Y:S01]  /*0ac0*/  @!P0 LDG.E.EL R7, desc[UR4][R8.64] ;  /* 0x0000000408078981 */ /* 0x0002a2000c2e1900 */
[----:B------:R-:W-:Y:S02]  /*0ad0*/  IMAD.MOV.U32 R16, RZ, RZ, RZ ;  /* 0x000000ffff107224 */ /* 0x000fe400078e00ff */
[----:B------:R-:W-:Y:S02]  /*0ae0*/  SEL R11, R11, R18, !P2 ;  /* 0x000000120b0b7207 */ /* 0x000fe40005000000 */
[----:B-1----:R-:W-:-:S04]  /*0af0*/  LEA R8, P2, R10, UR6, 0x2 ;  /* 0x000000060a087c11 */ /* 0x002fc8000f8410ff */
[----:B------:R-:W-:Y:S01]  /*0b00*/  LEA.HI.X R9, R10, UR7, R11, 0x2, P2 ;  /* 0x000000070a097c11 */ /* 0x000fe200090f140b */
[----:B------:R-:W-:-:S04]  /*0b10*/  IMAD.HI R10, R30, 0x38e38e39, RZ ;  /* 0x38e38e391e0a7827 */ /* 0x000fc800078e02ff */
[----:B------:R-:W-:Y:S01]  /*0b20*/  IMAD.WIDE.U32 R8, R15, 0x3f0, R8 ;  /* 0x000003f00f087825 */ /* 0x000fe200078e0008 */
[----:B------:R-:W-:-:S03]  /*0b30*/  SHF.R.U32.HI R11, RZ, 0x1f, R10 ;  /* 0x0000001fff0b7819 */ /* 0x000fc6000001160a */
[----:B------:R-:W-:Y:S01]  /*0b40*/  IMAD.IADD R9, R23, 0x1, R9 ;  /* 0x0000000117097824 */ /* 0x000fe200078e0209 */
[----:B------:R-:W-:Y:S01]  /*0b50*/  LEA.HI.SX32 R11, R10, R11, 0x1c ;  /* 0x0000000b0a0b7211 */ /* 0x000fe200078fe2ff */
[----:B------:R-:W-:-:S04]  /*0b60*/  IMAD.WIDE R8, R24, 0x4, R8 ;  /* 0x0000000418087825 */ /* 0x000fc800078e0208 */
[----:B------:R-:W-:Y:S02]  /*0b70*/  IMAD R30, R11, -0x48, R30 ;  /* 0xffffffb80b1e7824 */ /* 0x000fe400078e021e */
[----:B------:R-:W-:Y:S01]  /*0b80*/  IMAD.WIDE R8, R17, 0x4, R8 ;  /* 0x0000000411087825 */ /* 0x000fe200078e0208 */
[----:B------:R-:W-:-:S04]  /*0b90*/  CS2R R10, SRZ ;  /* 0x00000000000a7805 */ /* 0x000fc8000001ff00 */
[----:B------:R1:W2:Y:S01]  /*0ba0*/  @!P0 LDG.E.EL R16, desc[UR4][R8.64] ;  /* 0x0000000408108981 */ /* 0x0002a2000c2e1900 */
[----:B------:R-:W-:Y:S01]  /*0bb0*/  IMAD.WIDE R34, R30, 0x8, R34 ;  /* 0x000000081e227825 */ /* 0x000fe200078e0222 */
[----:B-1----:R-:W-:-:S06]  /*0bc0*/  CS2R R8, SRZ ;  /* 0x0000000000087805 */ /* 0x002fcc000001ff00 */
[----:B------:R-:W2:Y:S01]  /*0bd0*/  @!P0 LDG.E.EL.128 R8, desc[UR4][R34.64] ;  /* 0x0000000422088981 */ /* 0x000ea2000c2e1d00 */
[----:B------:R-:W-:Y:S01]  /*0be0*/  IMAD R32, R19, -0xa2000, R32 ;  /* 0xfff5e00013207824 */ /* 0x000fe200078e0220 */
[----:B------:R-:W-:-:S03]  /*0bf0*/  LEA.HI.SX32 R22, R33, R22, 0x10 ;  /* 0x0000001621167211 */ /* 0x000fc600078f82ff */
[----:B------:R-:W-:Y:S01]  /*0c00*/  IMAD R19, R19, 0x51000, R32 ;  /* 0x0005100013137824 */ /* 0x000fe200078e0220 */
[----:B--2---:R-:W-:Y:S02]  /*0c10*/  SEL R36, R8, RZ, !P0 ;  /* 0x000000ff08247207 */ /* 0x004fe40004000000 */
[----:B------:R-:W-:Y:S02]  /*0c20*/  SEL R37, R9, RZ, !P0 ;  /* 0x000000ff09257207 */ /* 0x000fe40004000000 */
[----:B------:R-:W-:Y:S01]  /*0c30*/  IADD3 RZ, P3, R36, 0xfc, RZ ;  /* 0x000000fc24ff7810 */ /* 0x000fe20007f7e0ff */
[----:B------:R-:W-:Y:S01]  /*0c40*/  VIADD R9, R36, 0xfc ;  /* 0x000000fc24097836 */ /* 0x000fe20000000000 */
[----:B------:R-:W-:Y:S02]  /*0c50*/  ISETP.GE.AND P2, PT, R37, RZ, PT ;  /* 0x000000ff2500720c */ /* 0x000fe40003f46270 */
[----:B------:R-:W-:Y:S02]  /*0c60*/  SEL R18, R10, RZ, !P0 ;  /* 0x000000ff0a127207 */ /* 0x000fe40004000000 */
[----:B------:R-:W-:Y:S01]  /*0c70*/  SEL R9, R9, R36, !P2 ;  /* 0x0000002409097207 */ /* 0x000fe20005000000 */
[----:B------:R-:W-:Y:S01]  /*0c80*/  IMAD.X R36, RZ, RZ, R37, P3 ;  /* 0x000000ffff247224 */ /* 0x000fe200018e0625 */
[----:B------:R-:W-:Y:S01]  /*0c90*/  SEL R10, R11, RZ, !P0 ;  /* 0x000000ff0b0a7207 */ /* 0x000fe20004000000 */
[----:B------:R-:W-:Y:S01]  /*0ca0*/  VIADD R11, R18, 0xfc ;  /* 0x000000fc120b7836 */ /* 0x000fe20000000000 */
[----:B------:R-:W-:-:S02]  /*0cb0*/  IADD3 RZ, P3, R18, 0xfc, RZ ;  /* 0x000000fc12ff7810 */ /* 0x000fc40007f7e0ff */
[----:B------:R-:W-:Y:S02]  /*0cc0*/  SEL R36, R36, R37, !P2 ;  /* 0x0000002524247207 */ /* 0x000fe40005000000 */
[----:B------:R-:W-:Y:S01]  /*0cd0*/  LEA R8, P2, R9, UR6, 0x2 ;  /* 0x0000000609087c11 */ /* 0x000fe2000f8410ff */
[----:B------:R-:W-:-:S03]  /*0ce0*/  IMAD.X R35, RZ, RZ, R10, P3 ;  /* 0x000000ffff237224 */ /* 0x000fc600018e060a */
[----:B------:R-:W-:Y:S02]  /*0cf0*/  LEA.HI.X R9, R9, UR7, R36, 0x2, P2 ;  /* 0x0000000709097c11 */ /* 0x000fe400090f1424 */
[----:B------:R-:W-:Y:S01]  /*0d00*/  ISETP.GE.AND P2, PT, R10, RZ, PT ;  /* 0x000000ff0a00720c */ /* 0x000fe20003f46270 */
[----:B------:R-:W-:-:S03]  /*0d10*/  IMAD.WIDE.U32 R8, R15, 0x3f0, R8 ;  /* 0x000003f00f087825 */ /* 0x000fc600078e0008 */
[----:B------:R-:W-:Y:S02]  /*0d20*/  SEL R11, R11, R18, !P2 ;  /* 0x000000120b0b7207 */ /* 0x000fe40005000000 */
[----:B------:R-:W-:Y:S01]  /*0d30*/  SEL R18, R35, R10, !P2 ;  /* 0x0000000a23127207 */ /* 0x000fe20005000000 */
[----:B------:R-:W-:Y:S01]  /*0d40*/  IMAD.IADD R9, R23, 0x1, R9 ;  /* 0x0000000117097824 */ /* 0x000fe200078e0209 */
[C---:B------:R-:W-:Y:S01]  /*0d50*/  LEA R10, P2, R11.reuse, UR6, 0x2 ;  /* 0x000000060b0a7c11 */ /* 0x040fe2000f8410ff */
[----:B------:R-:W1:Y:S01]  /*0d60*/  LDC.64 R34, c[0x0][0x230] ;  /* 0x00008c00ff227b82 */ /* 0x000e620000000a00 */
[----:B------:R-:W-:Y:S02]  /*0d70*/  IMAD.WIDE R8, R24, 0x4, R8 ;  /* 0x0000000418087825 */ /* 0x000fe400078e0208 */
[----:B------:R-:W-:Y:S02]  /*0d80*/  LEA.HI.X R11, R11, UR7, R18, 0x2, P2 ;  /* 0x000000070b0b7c11 */ /* 0x000fe400090f1412 */
[----:B------:R-:W-:-:S02]  /*0d90*/  IMAD.MOV.U32 R18, RZ, RZ, RZ ;  /* 0x000000ffff127224 */ /* 0x000fc400078e00ff */
[----:B------:R-:W-:-:S04]  /*0da0*/  IMAD.WIDE R8, R17, 0x4, R8 ;  /* 0x0000000411087825 */ /* 0x000fc800078e0208 */
[----:B------:R-:W-:Y:S01]  /*0db0*/  IMAD.WIDE.U32 R10, R15, 0x3f0, R10 ;  /* 0x000003f00f0a7825 */ /* 0x000fe200078e000a */
[----:B------:R2:W3:Y:S01]  /*0dc0*/  @!P0 LDG.E.EL R18, desc[UR4][R8.64] ;  /* 0x0000000408128981 */ /* 0x0004e2000c2e1900 */
[----:B------:R-:W-:Y:S02]  /*0dd0*/  ISETP.GT.AND P3, PT, R31, 0x3f, PT ;  /* 0x0000003f1f00780c */ /* 0x000fe40003f64270 */
[----:B--2---:R-:W-:Y:S02]  /*0de0*/  IMAD.IADD R9, R23, 0x1, R11 ;  /* 0x0000000117097824 */ /* 0x004fe400078e020b */
[----:B------:R-:W-:-:S04]  /*0df0*/  IMAD.MOV.U32 R8, RZ, RZ, R10 ;  /* 0x000000ffff087224 */ /* 0x000fc800078e000a */
[----:B------:R-:W-:-:S04]  /*0e00*/  IMAD.WIDE R8, R24, 0x4, R8 ;  /* 0x0000000418087825 */ /* 0x000fc800078e0208 */
[----:B------:R-:W-:-:S04]  /*0e10*/  IMAD.WIDE R8, R17, 0x4, R8 ;  /* 0x0000000411087825 */ /* 0x000fc800078e0208 */
[----:B------:R-:W-:Y:S01]  /*0e20*/  IMAD.MOV.U32 R17, RZ, RZ, RZ ;  /* 0x000000ffff117224 */ /* 0x000fe200078e00ff */
[----:B------:R-:W-:Y:S01]  /*0e30*/  CS2R R10, SRZ ;  /* 0x00000000000a7805 */ /* 0x000fe2000001ff00 */
[----:B-1----:R-:W-:-:S04]  /*0e40*/  IMAD.WIDE R32, R14, 0x8, R34 ;  /* 0x000000080e207825 */ /* 0x002fc800078e0222 */
[----:B------:R1:W2:Y:S02]  /*0e50*/  @!P0 LDG.E.EL R17, desc[UR4][R8.64] ;  /* 0x0000000408118981 */ /* 0x0002a4000c2e1900 */
[----:B-1----:R-:W-:-:S06]  /*0e60*/  CS2R R8, SRZ ;  /* 0x0000000000087805 */ /* 0x002fcc000001ff00 */
[----:B------:R-:W2:Y:S01]  /*0e70*/  @!P1 LDG.E.EL.128 R8, desc[UR4][R32.64] ;  /* 0x0000000420089981 */ /* 0x000ea2000c2e1d00 */
[----:B------:R-:W-:Y:S02]  /*0e80*/  ISETP.GT.AND P2, PT, R28, 0x3f, PT ;  /* 0x0000003f1c00780c */ /* 0x000fe40003f44270 */
[----:B--2---:R-:W-:Y:S02]  /*0e90*/  SEL R37, R8, RZ, !P1 ;  /* 0x000000ff08257207 */ /* 0x004fe40004800000 */
[----:B------:R-:W-:Y:S02]  /*0ea0*/  SEL R31, R9, RZ, !P1 ;  /* 0x000000ff091f7207 */ /* 0x000fe40004800000 */
[----:B------:R-:W-:Y:S02]  /*0eb0*/  IADD3 R28, P6, R37, 0xfc, RZ ;  /* 0x000000fc251c7810 */ /* 0x000fe40007fde0ff */
[----:B------:R-:W-:Y:S02]  /*0ec0*/  SEL R36, R10, RZ, !P1 ;  /* 0x000000ff0a247207 */ /* 0x000fe40004800000 */
[----:B------:R-:W-:Y:S01]  /*0ed0*/  SEL R10, R11, RZ, !P1 ;  /* 0x000000ff0b0a7207 */ /* 0x000fe20004800000 */
[----:B------:R-:W-:Y:S01]  /*0ee0*/  IMAD.X R8, RZ, RZ, R31, P6 ;  /* 0x000000ffff087224 */ /* 0x000fe200030e061f */
[----:B------:R-:W-:-:S02]  /*0ef0*/  IADD3 R33, P6, R36, 0xfc, RZ ;  /* 0x000000fc24217810 */ /* 0x000fc40007fde0ff */
[----:B------:R-:W-:Y:S02]  /*0f00*/  ISETP.GE.AND P5, PT, R31, RZ, PT ;  /* 0x000000ff1f00720c */ /* 0x000fe40003fa6270 */
[----:B------:R-:W-:Y:S01]  /*0f10*/  ISETP.GE.AND P4, PT, R10, RZ, PT ;  /* 0x000000ff0a00720c */ /* 0x000fe20003f86270 */
[----:B------:R-:W-:Y:S01]  /*0f20*/  IMAD.X R9, RZ, RZ, R10, P6 ;  /* 0x000000ffff097224 */ /* 0x000fe200030e060a */
[----:B------:R-:W-:Y:S02]  /*0f30*/  SEL R32, R8, R31, !P5 ;  /* 0x0000001f08207207 */ /* 0x000fe40006800000 */
[----:B------:R-:W-:Y:S02]  /*0f40*/  SEL R28, R28, R37, !P5 ;  /* 0x000000251c1c7207 */ /* 0x000fe40006800000 */
[----:B------:R-:W-:Y:S02]  /*0f50*/  SEL R31, R9, R10, !P4 ;  /* 0x0000000a091f7207 */ /* 0x000fe40006000000 */
[----:B------:R-:W-:-:S02]  /*0f60*/  CS2R R8, SRZ ;  /* 0x0000000000087805 */ /* 0x000fc4000001ff00 */
[----:B------:R-:W-:Y:S02]  /*0f70*/  SEL R33, R33, R36, !P4 ;  /* 0x0000002421217207 */ /* 0x000fe40006000000 */
[----:B------:R-:W-:Y:S01]  /*0f80*/  CS2R R10, SRZ ;  /* 0x00000000000a7805 */ /* 0x000fe2000001ff00 */
[----:B------:R-:W-:-:S05]  /*0f90*/  IMAD.WIDE R36, R29, 0x8, R34 ;  /* 0x000000081d247825 */ /* 0x000fca00078e0222 */
[----:B------:R-:W2:Y:S02]  /*0fa0*/  @!P1 LDG.E.EL.128 R8, desc[UR4][R36.64] ;  /* 0x0000000424089981 */ /* 0x000ea4000c2e1d00 */
[----:B--2---:R-:W-:Y:S02]  /*0fb0*/  SEL R29, R8, RZ, !P1 ;  /* 0x000000ff081d7207 */ /* 0x004fe40004800000 */
[----:B------:R-:W-:Y:S02]  /*0fc0*/  SEL R38, R9, RZ, !P1 ;  /* 0x000000ff09267207 */ /* 0x000fe40004800000 */
[----:B------:R-:W-:Y:S02]  /*0fd0*/  IADD3 R8, P5, R29, 0xfc, RZ ;  /* 0x000000fc1d087810 */ /* 0x000fe40007fbe0ff */
[----:B------:R-:W-:Y:S02]  /*0fe0*/  ISETP.GE.AND P4, PT, R38, RZ, PT ;  /* 0x000000ff2600720c */ /* 0x000fe40003f86270 */
[----:B------:R-:W-:-:S02]  /*0ff0*/  SEL R9, R11, RZ, !P1 ;  /* 0x000000ff0b097207 */ /* 0x000fc40004800000 */
[----:B------:R-:W-:Y:S01]  /*1000*/  SEL R36, R8, R29, !P4 ;  /* 0x0000001d08247207 */ /* 0x000fe20006000000 */
[----:B------:R-:W-:Y:S01]  /*1010*/  IMAD.X R29, RZ, RZ, R38, P5 ;  /* 0x000000ffff1d7224 */ /* 0x000fe200028e0626 */
[----:B------:R-:W-:-:S04]  /*1020*/  SEL R8, R10, RZ, !P1 ;  /* 0x000000ff0a087207 */ /* 0x000fc80004800000 */
[----:B------:R-:W-:Y:S02]  /*1030*/  IADD3 R11, P5, R8, 0xfc, RZ ;  /* 0x000000fc080b7810 */ /* 0x000fe40007fbe0ff */
[----:B------:R-:W-:Y:S02]  /*1040*/  SEL R29, R29, R38, !P4 ;  /* 0x000000261d1d7207 */ /* 0x000fe40006000000 */
[----:B------:R-:W-:Y:S01]  /*1050*/  ISETP.GE.AND P4, PT, R9, RZ, PT ;  /* 0x000000ff0900720c */ /* 0x000fe20003f86270 */
[----:B------:R-:W-:-:S03]  /*1060*/  IMAD.X R10, RZ, RZ, R9, P5 ;  /* 0x000000ffff0a7224 */ /* 0x000fc600028e0609 */
[----:B------:R-:W-:Y:S02]  /*1070*/  SEL R11, R11, R8, !P4 ;  /* 0x000000080b0b7207 */ /* 0x000fe40006000000 */
[----:B------:R-:W-:Y:S02]  /*1080*/  SEL R10, R10, R9, !P4 ;  /* 0x000000090a0a7207 */ /* 0x000fe40006000000 */
[----:B------:R-:W-:-:S04]  /*1090*/  LEA R8, P4, R28, UR6, 0x2 ;  /* 0x000000061c087c11 */ /* 0x000fc8000f8810ff */
[----:B------:R-:W-:Y:S02]  /*10a0*/  LEA.HI.X R9, R28, UR7, R32, 0x2, P4 ;  /* 0x000000071c097c11 */ /* 0x000fe4000a0f1420 */
[----:B------:R-:W-:Y:S01]  /*10b0*/  LEA R32, P4, R33, UR6, 0x2 ;  /* 0x0000000621207c11 */ /* 0x000fe2000f8810ff */
[----:B------:R-:W-:-:S03]  /*10c0*/  IMAD.WIDE.U32 R8, R21, 0x3f0, R8 ;  /* 0x000003f015087825 */ /* 0x000fc600078e0008 */
[----:B------:R-:W-:Y:S02]  /*10d0*/  LEA.HI.X R33, R33, UR7, R31, 0x2, P4 ;  /* 0x0000000721217c11 */ /* 0x000fe4000a0f141f */
[----:B------:R-:W-:Y:S01]  /*10e0*/  LEA R28, P4, R36, UR6, 0x2 ;  /* 0x00000006241c7c11 */ /* 0x000fe2000f8810ff */
[----:B------:R-:W-:Y:S02]  /*10f0*/  IMAD.IADD R39, R26, 0x1, R9 ;  /* 0x000000011a277824 */ /* 0x000fe400078e0209 */
[----:B------:R-:W-:Y:S01]  /*1100*/  IMAD.WIDE.U32 R32, R21, 0x3f0, R32 ;  /* 0x000003f015207825 */ /* 0x000fe200078e0020 */
[----:B------:R-:W-:Y:S02]  /*1110*/  LEA.HI.X R29, R36, UR7, R29, 0x2, P4 ;  /* 0x00000007241d7c11 */ /* 0x000fe4000a0f141d */
[----:B------:R-:W-:Y:S01]  /*1120*/  LEA R36, P4, R11, UR6, 0x2 ;  /* 0x000000060b247c11 */ /* 0x000fe2000f8810ff */
[----:B------:R-:W-:-:S03]  /*1130*/  IMAD.MOV.U32 R38, RZ, RZ, R8 ;  /* 0x000000ffff267224 */ /* 0x000fc600078e0008 */
[----:B------:R-:W-:Y:S01]  /*1140*/  LEA.HI.X R37, R11, UR7, R10, 0x2, P4 ;  /* 0x000000070b257c11 */ /* 0x000fe2000a0f140a */
[----:B------:R-:W-:-:S04]  /*1150*/  IMAD.WIDE.U32 R10, R21, 0x3f0, R28 ;  /* 0x000003f0150a7825 */ /* 0x000fc800078e001c */
[----:B------:R-:W-:Y:S02]  /*1160*/  IMAD.IADD R29, R26, 0x1, R33 ;  /* 0x000000011a1d7824 */ /* 0x000fe400078e0221 */
[----:B------:R-:W-:-:S04]  /*1170*/  IMAD.WIDE.U32 R36, R21, 0x3f0, R36 ;  /* 0x000003f015247825 */ /* 0x000fc800078e0024 */
[----:B------:R-:W-:-:S04]  /*1180*/  IMAD.HI R33, R4, 0x1948b0fd, RZ ;  /* 0x1948b0fd04217827 */ /* 0x000fc800078e02ff */
[C---:B------:R-:W-:Y:S02]  /*1190*/  IMAD.IADD R11, R26.reuse, 0x1, R11 ;  /* 0x000000011a0b7824 */ /* 0x040fe400078e020b */
[----:B------:R-:W-:Y:S01]  /*11a0*/  IMAD.IADD R9, R26, 0x1, R37 ;  /* 0x000000011a097824 */ /* 0x000fe200078e0225 */
[----:B------:R-:W-:Y:S01]  /*11b0*/  SHF.R.U32.HI R26, RZ, 0x1f, R33 ;  /* 0x0000001fff1a7819 */ /* 0x000fe20000011621 */
[----:B------:R-:W-:Y:S02]  /*11c0*/  IMAD.MOV.U32 R8, RZ, RZ, R36 ;  /* 0x000000ffff087224 */ /* 0x000fe400078e0024 */
[----:B------:R-:W-:Y:S01]  /*11d0*/  IMAD.WIDE R38, R27, 0x4, R38 ;  /* 0x000000041b267825 */ /* 0x000fe200078e0226 */
[CC--:B------:R-:W-:Y:S02]  /*11e0*/  LEA.HI.SX32 R36, R33.reuse, R26.reuse, 0x10 ;  /* 0x0000001a21247211 */ /* 0x0c0fe400078f82ff */
[----:B------:R-:W-:Y:S01]  /*11f0*/  LEA.HI.SX32 R33, R33, R26, 0x17 ;  /* 0x0000001a21217211 */ /* 0x000fe200078fbaff */
[----:B------:R-:W-:-:S02]  /*1200*/  IMAD.MOV.U32 R28, RZ, RZ, R32 ;  /* 0x000000ffff1c7224 */ /* 0x000fc400078e0020 */
[----:B------:R-:W-:Y:S02]  /*1210*/  IMAD R21, R36, 0x3e0400, RZ ;  /* 0x003e040024157824 */ /* 0x000fe400078e02ff */
[----:B------:R-:W-:-:S04]  /*1220*/  IMAD.WIDE R28, R27, 0x4, R28 ;  /* 0x000000041b1c7825 */ /* 0x000fc800078e021c */
[----:B------:R-:W-:-:S04]  /*1230*/  IMAD.WIDE R10, R27, 0x4, R10 ;  /* 0x000000041b0a7825 */ /* 0x000fc800078e020a */
[----:B------:R-:W-:-:S04]  /*1240*/  IMAD.WIDE R8, R27, 0x4, R8 ;  /* 0x000000041b087825 */ /* 0x000fc800078e0208 */
[----:B------:R-:W-:Y:S02]  /*1250*/  IMAD.MOV.U32 R32, RZ, RZ, RZ ;  /* 0x000000ffff207224 */ /* 0x000fe400078e00ff */
[----:B------:R-:W-:-:S04]  /*1260*/  IMAD.WIDE R26, R21, 0x4, R38 ;  /* 0x00000004151a7825 */ /* 0x000fc800078e0226 */
[----:B------:R-:W-:Y:S01]  /*1270*/  IMAD.MOV.U32 R31, RZ, RZ, RZ ;  /* 0x000000ffff1f7224 */ /* 0x000fe200078e00ff */
[----:B------:R1:W2:Y:S01]  /*1280*/  @!P1 LDG.E.EL R32, desc[UR4][R26.64] ;  /* 0x000000041a209981 */ /* 0x0002a2000c2e1900 */
[----:B------:R-:W-:-:S04]  /*1290*/  IMAD.WIDE R10, R21, 0x4, R10 ;  /* 0x00000004150a7825 */ /* 0x000fc800078e020a */
[C---:B------:R-:W-:Y:S01]  /*12a0*/  IMAD.WIDE R8, R21.reuse, 0x4, R8 ;  /* 0x0000000415087825 */ /* 0x040fe200078e0208 */
[----:B------:R3:W2:Y:S03]  /*12b0*/  @!P1 LDG.E.EL R31, desc[UR4][R10.64] ;  /* 0x000000040a1f9981 */ /* 0x0006a6000c2e1900 */
[----:B------:R-:W-:Y:S01]  /*12c0*/  IMAD.WIDE R28, R21, 0x4, R28 ;  /* 0x00000004151c7825 */ /* 0x000fe200078e021c */
[----:B-1----:R-:W-:-:S06]  /*12d0*/  CS2R R26, SRZ ;  /* 0x00000000001a7805 */ /* 0x002fcc000001ff00 */
[----:B------:R1:W2:Y:S01]  /*12e0*/  @!P1 LDG.E.EL R27, desc[UR4][R8.64] ;  /* 0x00000004081b9981 */ /* 0x0002a2000c2e1900 */
[----:B0--3--:R-:W-:-:S03]  /*12f0*/  CS2R R10, SRZ ;  /* 0x00000000000a7805 */ /* 0x009fc6000001ff00 */
[----:B------:R0:W3:Y:S01]  /*1300*/  @!P1 LDG.E.EL R26, desc[UR4][R28.64] ;  /* 0x000000041c1a9981 */ /* 0x0000e2000c2e1900 */
[----:B-1----:R-:W-:Y:S01]  /*1310*/  CS2R R8, SRZ ;  /* 0x0000000000087805 */ /* 0x002fe2000001ff00 */
[----:B0-----:R-:W-:-:S05]  /*1320*/  IMAD.WIDE R28, R13, 0x8, R34 ;  /* 0x000000080d1c7825 */ /* 0x001fca00078e0222 */
[----:B------:R-:W2:Y:S01]  /*1330*/  @!P0 LDG.E.EL.128 R8, desc[UR4][R28.64] ;  /* 0x000000041c088981 */ /* 0x000ea2000c2e1d00 */
[----:B------:R-:W-:-:S04]  /*1340*/  LEA.HI R20, R20, R20, RZ, 0x7 ;  /* 0x0000001414147211 */ /* 0x000fc800078f38ff */
[----:B------:R-:W-:-:S05]  /*1350*/  LOP3.LUT R20, R20, 0xffffff80, RZ, 0xc0, !PT ;  /* 0xffffff8014147812 */ /* 0x000fca00078ec0ff */
[C---:B------:R-:W-:Y:S02]  /*1360*/  IMAD.IADD R21, R33.reuse, 0x1, -R20 ;  /* 0x0000000121157824 */ /* 0x040fe400078e0a14 */
[----:B------:R-:W-:-:S04]  /*1370*/  IMAD R33, R33, -0x1440, R4 ;  /* 0xffffebc021217824 */ /* 0x000fc800078e0204 */
[----:B------:R-:W-:Y:S02]  /*1380*/  IMAD R20, R36, 0x51000, R33 ;  /* 0x0005100024147824 */ /* 0x000fe400078e0221 */
[----:B------:R-:W-:-:S04]  /*1390*/  IMAD.WIDE R36, R30, 0x8, R34 ;  /* 0x000000081e247825 */ /* 0x000fc800078e0222 */
[----:B------:R-:W-:Y:S01]  /*13a0*/  VIADD R30, R4, 0x200 ;  /* 0x00000200041e7836 */ /* 0x000fe20000000000 */
[----:B------:R-:W-:Y:S02]  /*13b0*/  LEA.HI R25, R25, R25, RZ, 0x7 ;  /* 0x0000001919197211 */ /* 0x000fe400078f38ff */
[----:B--2---:R-:W-:Y:S01]  /*13c0*/  SEL R38, R8, RZ, !P0 ;  /* 0x000000ff08267207 */ /* 0x004fe20004000000 */
[----:B------:R-:W-:Y:S01]  /*13d0*/  IMAD.HI R8, R30, 0x1948b0fd, RZ ;  /* 0x1948b0fd1e087827 */ /* 0x000fe200078e02ff */
[----:B------:R-:W-:Y:S02]  /*13e0*/  SEL R33, R9, RZ, !P0 ;  /* 0x000000ff09217207 */ /* 0x000fe40004000000 */
[----:B------:R-:W-:Y:S01]  /*13f0*/  IADD3 RZ, P5, R38, 0xfc, RZ ;  /* 0x000000fc26ff7810 */ /* 0x000fe20007fbe0ff */
[----:B------:R-:W-:Y:S01]  /*1400*/  VIADD R35, R38, 0xfc ;  /* 0x000000fc26237836 */ /* 0x000fe20000000000 */
[----:B------:R-:W-:Y:S02]  /*1410*/  SHF.R.U32.HI R29, RZ, 0x1f, R8 ;  /* 0x0000001fff1d7819 */ /* 0x000fe40000011608 */
[----:B------:R-:W-:-:S02]  /*1420*/  ISETP.GE.AND P4, PT, R33, RZ, PT ;  /* 0x000000ff2100720c */ /* 0x000fc40003f86270 */
[CC--:B------:R-:W-:Y:S02]  /*1430*/  LEA.HI.SX32 R34, R8.reuse, R29.reuse, 0x10 ;  /* 0x0000001d08227211 */ /* 0x0c0fe400078f82ff */
[----:B------:R-:W-:Y:S01]  /*1440*/  SEL R9, R35, R38, !P4 ;  /* 0x0000002623097207 */ /* 0x000fe20006000000 */
[----:B------:R-:W-:Y:S01]  /*1450*/  IMAD.X R38, RZ, RZ, R33, P5 ;  /* 0x000000ffff267224 */ /* 0x000fe200028e0621 */
[----:B------:R-:W-:Y:S02]  /*1460*/  LEA.HI.SX32 R29, R8, R29, 0x17 ;  /* 0x0000001d081d7211 */ /* 0x000fe400078fbaff */
[----:B------:R-:W-:Y:S02]  /*1470*/  LOP3.LUT R8, R25, 0xffffff80, RZ, 0xc0, !PT ;  /* 0xffffff8019087812 */ /* 0x000fe400078ec0ff */
[----:B------:R-:W-:Y:S01]  /*1480*/  SEL R38, R38, R33, !P4 ;  /* 0x0000002126267207 */ /* 0x000fe20006000000 */
[C---:B------:R-:W-:Y:S02]  /*1490*/  IMAD R28, R29.reuse, -0x1440, R30 ;  /* 0xffffebc01d1c7824 */ /* 0x040fe400078e021e */
[----:B------:R-:W-:Y:S01]  /*14a0*/  IMAD.IADD R29, R29, 0x1, -R8 ;  /* 0x000000011d1d7824 */ /* 0x000fe200078e0a08 */
[----:B------:R-:W-:-:S04]  /*14b0*/  LEA R8, P4, R9, UR6, 0x2 ;  /* 0x0000000609087c11 */ /* 0x000fc8000f8810ff */
[----:B------:R-:W-:Y:S02]  /*14c0*/  LEA.HI.X R9, R9, UR7, R38, 0x2, P4 ;  /* 0x0000000709097c11 */ /* 0x000fe4000a0f1426 */
[----:B------:R-:W-:Y:S01]  /*14d0*/  SEL R10, R10, RZ, !P0 ;  /* 0x000000ff0a0a7207 */ /* 0x000fe20004000000 */
[----:B------:R-:W-:Y:S01]  /*14e0*/  IMAD.WIDE.U32 R8, R15, 0x3f0, R8 ;  /* 0x000003f00f087825 */ /* 0x000fe200078e0008 */
[----:B------:R-:W-:-:S03]  /*14f0*/  SEL R30, R11, RZ, !P0 ;  /* 0x000000ff0b1e7207 */ /* 0x000fc60004000000 */
[----:B------:R-:W-:Y:S01]  /*1500*/  IMAD.IADD R9, R23, 0x1, R9 ;  /* 0x0000000117097824 */ /* 0x000fe200078e0209 */
[----:B------:R-:W-:Y:S01]  /*1510*/  IADD3 RZ, P5, R10, 0xfc, RZ ;  /* 0x000000fc0aff7810 */ /* 0x000fe20007fbe0ff */
[----:B------:R-:W-:Y:S01]  /*1520*/  VIADD R11, R10, 0xfc ;  /* 0x000000fc0a0b7836 */ /* 0x000fe20000000000 */
[----:B------:R-:W-:Y:S01]  /*1530*/  ISETP.GE.AND P4, PT, R30, RZ, PT ;  /* 0x000000ff1e00720c */ /* 0x000fe20003f86270 */
[----:B------:R-:W-:-:S04]  /*1540*/  IMAD.WIDE R8, R24, 0x4, R8 ;  /* 0x0000000418087825 */ /* 0x000fc800078e0208 */
[C---:B------:R-:W-:Y:S02]  /*1550*/  IMAD R28, R34.reuse, 0x51000, R28 ;  /* 0x00051000221c7824 */ /* 0x040fe400078e021c */
[----:B------:R-:W-:Y:S01]  /*1560*/  IMAD R34, R34, 0x3e0400, RZ ;  /* 0x003e040022227824 */ /* 0x000fe200078e02ff */
[----:B------:R-:W-:Y:S01]  /*1570*/  SEL R10, R11, R10, !P4 ;  /* 0x0000000a0b0a7207 */ /* 0x000fe20006000000 */
[----:B------:R-:W-:Y:S02]  /*1580*/  IMAD.MOV.U32 R25, RZ, RZ, RZ ;  /* 0x000000ffff197224 */ /* 0x000fe400078e00ff */
[----:B------:R-:W-:-:S04]  /*1590*/  IMAD.WIDE R8, R34, 0x4, R8 ;  /* 0x0000000422087825 */ /* 0x000fc800078e0208 */
[----:B------:R-:W-:Y:S01]  /*15a0*/  IMAD.X R11, RZ, RZ, R30, P5 ;  /* 0x000000ffff0b7224 */ /* 0x000fe200028e061e */
[----:B------:R0:W2:Y:S04]  /*15b0*/  @!P0 LDG.E.EL R25, desc[UR4][R8.64] ;  /* 0x0000000408198981 */ /* 0x0000a8000c2e1900 */
[----:B------:R-:W-:Y:S02]  /*15c0*/  SEL R11, R11, R30, !P4 ;  /* 0x0000001e0b0b7207 */ /* 0x000fe40006000000 */
[----:B0-----:R-:W-:-:S04]  /*15d0*/  LEA R8, P4, R10, UR6, 0x2 ;  /* 0x000000060a087c11 */ /* 0x001fc8000f8810ff */
[----:B------:R-:W-:-:S03]  /*15e0*/  LEA.HI.X R9, R10, UR7, R11, 0x2, P4 ;  /* 0x000000070a097c11 */ /* 0x000fc6000a0f140b */
[----:B------:R-:W-:-:S04]  /*15f0*/  IMAD.WIDE.U32 R8, R15, 0x3f0, R8 ;  /* 0x000003f00f087825 */ /* 0x000fc800078e0008 */
[----:B------:R-:W-:Y:S02]  /*1600*/  IMAD.IADD R9, R23, 0x1, R9 ;  /* 0x0000000117097824 */ /* 0x000fe400078e0209 */
[----:B------:R-:W-:-:S04]  /*1610*/  IMAD.WIDE R8, R24, 0x4, R8 ;  /* 0x0000000418087825 */ /* 0x000fc800078e0208 */
[----:B------:R-:W-:Y:S02]  /*1620*/  IMAD.MOV.U32 R33, RZ, RZ, RZ ;  /* 0x000000ffff217224 */ /* 0x000fe400078e00ff */
[----:B------:R-:W-:Y:S01]  /*1630*/  IMAD.WIDE R8, R34, 0x4, R8 ;  /* 0x0000000422087825 */ /* 0x000fe200078e0208 */
[----:B------:R-:W-:-:S04]  /*1640*/  CS2R R10, SRZ ;  /* 0x00000000000a7805 */ /* 0x000fc8000001ff00 */
[----:B------:R0:W2:Y:S02]  /*1650*/  @!P0 LDG.E.EL R33, desc[UR4][R8.64] ;  /* 0x0000000408218981 */ /* 0x0000a4000c2e1900 */
[----:B0-----:R-:W-:-:S06]  /*1660*/  CS2R R8, SRZ ;  /* 0x0000000000087805 */ /* 0x001fcc000001ff00 */
[----:B------:R-:W2:Y:S02]  /*1670*/  @!P0 LDG.E.EL.128 R8, desc[UR4][R36.64] ;  /* 0x0000000424088981 */ /* 0x000ea4000c2e1d00 */
[----:B--2---:R-:W-:Y:S02]  /*1680*/  SEL R30, R8, RZ, !P0 ;  /* 0x000000ff081e7207 */ /* 0x004fe40004000000 */
        /* <DEDUP_REMOVED lines=16> */
[----:B------:R-:W-:-:S03]  /*1790*/  IMAD.WIDE R8, R24, 0x4, R8 ;  /* 0x0000000418087825 */ /* 0x000fc600078e0208 */
[----:B------:R-:W-:Y:S01]  /*17a0*/  SEL R10, R11, R10, !P4 ;  /* 0x0000000a0b0a7207 */ /* 0x000fe20006000000 */
[----:B------:R-:W-:Y:S02]  /*17b0*/  IMAD.MOV.U32 R30, RZ, RZ, RZ ;  /* 0x000000ffff1e7224 */ /* 0x000fe400078e00ff */
[----:B------:R-:W-:-:S04]  /*17c0*/  IMAD.WIDE R8, R34, 0x4, R8 ;  /* 0x0000000422087825 */ /* 0x000fc800078e0208 */
[----:B------:R-:W-:Y:S01]  /*17d0*/  IMAD.X R11, RZ, RZ, R36, P5 ;  /* 0x000000ffff0b7224 */ /* 0x000fe200028e0624 */
[----:B------:R0:W2:Y:S04]  /*17e0*/  @!P0 LDG.E.EL R30, desc[UR4][R8.64] ;  /* 0x00000004081e8981 */ /* 0x0000a8000c2e1900 */
[----:B------:R-:W-:Y:S02]  /*17f0*/  SEL R11, R11, R36, !P4 ;  /* 0x000000240b0b7207 */ /* 0x000fe40006000000 */
[----:B------:R-:W1:Y:S01]  /*1800*/  LDC.64 R36, c[0x0][0x238] ;  /* 0x00008e00ff247b82 */ /* 0x000e620000000a00 */
[----:B0-----:R-:W-:-:S04]  /*1810*/  LEA R8, P4, R10, UR6, 0x2 ;  /* 0x000000060a087c11 */ /* 0x001fc8000f8810ff */
[----:B------:R-:W-:-:S03]  /*1820*/  LEA.HI.X R9, R10, UR7, R11, 0x2, P4 ;  /* 0x000000070a097c11 */ /* 0x000fc6000a0f140b */
[----:B------:R-:W-:-:S04]  /*1830*/  IMAD.WIDE.U32 R8, R15, 0x3f0, R8 ;  /* 0x000003f00f087825 */ /* 0x000fc800078e0008 */
[----:B------:R-:W-:Y:S02]  /*1840*/  IMAD.IADD R9, R23, 0x1, R9 ;  /* 0x0000000117097824 */ /* 0x000fe400078e0209 */
[----:B------:R-:W-:Y:S01]  /*1850*/  IMAD.WIDE R8, R24, 0x4, R8 ;  /* 0x0000000418087825 */ /* 0x000fe200078e0208 */
[----:B------:R-:W-:-:S03]  /*1860*/  CS2R R10, SRZ ;  /* 0x00000000000a7805 */ /* 0x000fc6000001ff00 */
[----:B-1----:R-:W-:-:S04]  /*1870*/  IMAD.WIDE R14, R14, 0x4, R36 ;  /* 0x000000040e0e7825 */ /* 0x002fc800078e0224 */
[----:B------:R-:W-:Y:S01]  /*1880*/  IMAD.WIDE R34, R34, 0x4, R8 ;  /* 0x0000000422227825 */ /* 0x000fe200078e0208 */
[----:B------:R-:W-:-:S06]  /*1890*/  CS2R R8, SRZ ;  /* 0x0000000000087805 */ /* 0x000fcc000001ff00 */
[----:B------:R0:W2:Y:S01]  /*18a0*/  @!P1 LDG.E.EL.128 R8, desc[UR4][R14.64] ;  /* 0x000000040e089981 */ /* 0x0000a2000c2e1d00 */
[----:B------:R-:W-:Y:S02]  /*18b0*/  SEL R12, R12, RZ, !P1 ;  /* 0x000000ff0c0c7207 */ /* 0x000fe40004800000 */
[----:B------:R-:W-:Y:S01]  /*18c0*/  SEL R39, R32, RZ, !P1 ;  /* 0x000000ff20277207 */ /* 0x000fe20004800000 */
[----:B------:R-:W-:-:S04]  /*18d0*/  IMAD.WIDE R36, R13, 0x4, R36 ;  /* 0x000000040d247825 */ /* 0x000fc800078e0224 */
[----:B------:R-:W-:Y:S01]  /*18e0*/  FADD R39, -R12, R39 ;  /* 0x000000270c277221 */ /* 0x000fe20000000100 */
[----:B0-----:R-:W-:Y:S02]  /*18f0*/  CS2R R14, SRZ ;  /* 0x00000000000e7805 */ /* 0x001fe4000001ff00 */
[----:B--2---:R-:W-:-:S05]  /*1900*/  SEL R8, R8, RZ, !P1 ;  /* 0x000000ff08087207 */ /* 0x004fca0004800000 */
[----:B------:R-:W-:Y:S01]  /*1910*/  FFMA R32, R39, R8, R12 ;  /* 0x0000000827207223 */ /* 0x000fe2000000000c */
[----:B------:R-:W-:Y:S02]  /*1920*/  CS2R R12, SRZ ;  /* 0x00000000000c7805 */ /* 0x000fe4000001ff00 */
[----:B-----5:R-:W-:Y:S01]  /*1930*/  SEL R5, R5, RZ, !P1 ;  /* 0x000000ff05057207 */ /* 0x020fe20004800000 */
[----:B------:R-:W0:Y:S03]  /*1940*/  LDC.64 R38, c[0x0][0x210] ;  /* 0x00008400ff267b82 */ /* 0x000e260000000a00 */
[----:B------:R1:W2:Y:S01]  /*1950*/  @!P0 LDG.E.EL.128 R12, desc[UR4][R36.64] ;  /* 0x00000004240c8981 */ /* 0x0002a2000c2e1d00 */
[----:B------:R-:W-:Y:S02]  /*1960*/  SEL R8, R31, RZ, !P1 ;  /* 0x000000ff1f087207 */ /* 0x000fe40004800000 */
[----:B------:R-:W-:-:S03]  /*1970*/  SEL R10, R10, RZ, !P1 ;  /* 0x000000ff0a0a7207 */ /* 0x000fc60004800000 */
[----:B------:R-:W-:Y:S01]  /*1980*/  FADD R8, -R5, R8 ;  /* 0x0000000805087221 */ /* 0x000fe20000000100 */
[----:B------:R-:W-:Y:S02]  /*1990*/  SEL R3, R3, RZ, !P1 ;  /* 0x000000ff03037207 */ /* 0x000fe40004800000 */
[----:B---3--:R-:W-:Y:S01]  /*19a0*/  SEL R26, R26, RZ, !P1 ;  /* 0x000000ff1a1a7207 */ /* 0x008fe20004800000 */
[----:B-1----:R-:W1:Y:S01]  /*19b0*/  LDC.64 R36, c[0x0][0x240] ;  /* 0x00009000ff247b82 */ /* 0x002e620000000a00 */
[----:B------:R-:W-:Y:S01]  /*19c0*/  FFMA R5, R8, R10, R5 ;  /* 0x0000000a08057223 */ /* 0x000fe20000000005 */
[----:B------:R-:W-:Y:S02]  /*19d0*/  SEL R7, R7, RZ, !P0 ;  /* 0x000000ff07077207 */ /* 0x000fe40004000000 */
[----:B------:R-:W-:Y:S01]  /*19e0*/  SEL R10, R25, RZ, !P0 ;  /* 0x000000ff190a7207 */ /* 0x000fe20004000000 */
[----:B------:R-:W-:Y:S01]  /*19f0*/  FADD R26, -R3, R26 ;  /* 0x0000001a031a7221 */ /* 0x000fe20000000100 */
[----:B------:R-:W-:Y:S01]  /*1a00*/  SEL R9, R9, RZ, !P1 ;  /* 0x000000ff09097207 */ /* 0x000fe20004800000 */
[----:B------:R-:W-:Y:S01]  /*1a10*/  IMAD.MOV.U32 R23, RZ, RZ, RZ ;  /* 0x000000ffff177224 */ /* 0x000fe200078e00ff */
[----:B----4-:R-:W-:Y:S01]  /*1a20*/  SEL R6, R6, RZ, !P1 ;  /* 0x000000ff06067207 */ /* 0x010fe20004800000 */
[----:B------:R-:W-:Y:S01]  /*1a30*/  FADD R10, -R7, R10 ;  /* 0x0000000a070a7221 */ /* 0x000fe20000000100 */
[----:B------:R-:W-:Y:S01]  /*1a40*/  SEL R27, R27, RZ, !P1 ;  /* 0x000000ff1b1b7207 */ /* 0x000fe20004800000 */
[----:B------:R-:W-:Y:S01]  /*1a50*/  FFMA R3, R26, R9, R3 ;  /* 0x000000091a037223 */ /* 0x000fe20000000003 */
[----:B------:R-:W-:Y:S01]  /*1a60*/  SEL R16, R16, RZ, !P0 ;  /* 0x000000ff10107207 */ /* 0x000fe20004000000 */
[----:B------:R3:W4:Y:S01]  /*1a70*/  @!P0 LDG.E.EL R23, desc[UR4][R34.64] ;  /* 0x0000000422178981 */ /* 0x000722000c2e1900 */
[----:B------:R-:W-:Y:S01]  /*1a80*/  SEL R33, R33, RZ, !P0 ;  /* 0x000000ff21217207 */ /* 0x000fe20004000000 */
[----:B------:R-:W-:Y:S01]  /*1a90*/  FADD R27, -R6, R27 ;  /* 0x0000001b061b7221 */ /* 0x000fe20000000100 */
[----:B------:R-:W-:-:S03]  /*1aa0*/  SEL R11, R11, RZ, !P1 ;  /* 0x000000ff0b0b7207 */ /* 0x000fc60004800000 */
[----:B------:R-:W-:Y:S01]  /*1ab0*/  FADD R33, -R16, R33 ;  /* 0x0000002110217221 */ /* 0x000fe20000000100 */
[----:B------:R-:W-:Y:S01]  /*1ac0*/  IMAD.MOV.U32 R31, RZ, RZ, RZ ;  /* 0x000000ffff1f7224 */ /* 0x000fe200078e00ff */
[----:B---3--:R-:W-:Y:S01]  /*1ad0*/  CS2R R34, SRZ ;  /* 0x0000000000227805 */ /* 0x008fe2000001ff00 */
[----:B-1----:R-:W-:-:S05]  /*1ae0*/  IMAD.WIDE R40, R0, 0x4, R36 ;  /* 0x0000000400287825 */ /* 0x002fca00078e0224 */
[----:B------:R-:W3:Y:S01]  /*1af0*/  @!P1 LDG.E.EL R31, desc[UR4][R40.64] ;  /* 0x00000004281f9981 */ /* 0x000ee2000c2e1900 */
[----:B------:R-:W-:-:S03]  /*1b00*/  IMAD.WIDE R36, R2, 0x4, R36 ;  /* 0x0000000402247825 */ /* 0x000fc600078e0224 */
[----:B------:R-:W5:Y:S01]  /*1b10*/  @!P1 LDG.E.EL R35, desc[UR4][R40.64] ;  /* 0x0000000428239981 */ /* 0x000f62000c2e1900 */
[----:B--2---:R-:W-:Y:S02]  /*1b20*/  SEL R8, R12, RZ, !P0 ;  /* 0x000000ff0c087207 */ /* 0x004fe40004000000 */
[----:B------:R-:W-:-:S03]  /*1b30*/  SEL R9, R13, RZ, !P0 ;  /* 0x000000ff0d097207 */ /* 0x000fc60004000000 */
[----:B------:R-:W-:Y:S01]  /*1b40*/  FFMA R13, R10, R8, R7 ;  /* 0x000000080a0d7223 */ /* 0x000fe20000000007 */
[C---:B------:R-:W-:Y:S02]  /*1b50*/  IMAD R7, R22.reuse, -0xa2000, R4 ;  /* 0xfff5e00016077824 */ /* 0x040fe400078e0204 */
[----:B------:R-:W-:Y:S01]  /*1b60*/  FFMA R12, R27, R11, R6 ;  /* 0x0000000b1b0c7223 */ /* 0x000fe20000000006 */
[----:B------:R-:W-:Y:S01]  /*1b70*/  FFMA R6, R33, R9, R16 ;  /* 0x0000000921067223 */ /* 0x000fe20000000010 */
[----:B------:R-:W-:Y:S01]  /*1b80*/  IMAD R7, R22, 0x51000, R7 ;  /* 0x0005100016077824 */ /* 0x000fe200078e0207 */
[----:B------:R-:W-:Y:S02]  /*1b90*/  CS2R R8, SRZ ;  /* 0x0000000000087805 */ /* 0x000fe4000001ff00 */
[----:B------:R-:W-:Y:S01]  /*1ba0*/  CS2R R10, SRZ ;  /* 0x00000000000a7805 */ /* 0x000fe2000001ff00 */
[----:B0-----:R-:W-:Y:S01]  /*1bb0*/  IMAD.WIDE R24, R7, 0x4, R38 ;  /* 0x0000000407187825 */ /* 0x001fe200078e0226 */
[----:B------:R-:W-:-:S04]  /*1bc0*/  CS2R R26, SRZ ;  /* 0x00000000001a7805 */ /* 0x000fc8000001ff00 */
[----:B------:R0:W2:Y:S01]  /*1bd0*/  @!P1 LDG.E.128 R8, desc[UR4][R24.64] ;  /* 0x0000000418089981 */ /* 0x0000a2000c1e1d00 */
[----:B------:R-:W-:-:S04]  /*1be0*/  IMAD.WIDE R38, R19, 0x4, R38 ;  /* 0x0000000413267825 */ /* 0x000fc800078e0226 */
[----:B------:R-:W-:Y:S02]  /*1bf0*/  IMAD.MOV.U32 R16, RZ, RZ, RZ ;  /* 0x000000ffff107224 */ /* 0x000fe400078e00ff */
[----:B0-----:R-:W-:-:S04]  /*1c00*/  IMAD.MOV.U32 R24, RZ, RZ, RZ ;  /* 0x000000ffff187224 */ /* 0x001fc800078e00ff */
[----:B------:R-:W2:Y:S01]  /*1c10*/  @!P1 LDG.E.EL R16, desc[UR4][R40.64] ;  /* 0x0000000428109981 */ /* 0x000ea2000c2e1900 */
[----:B------:R-:W-:Y:S02]  /*1c20*/  IMAD.MOV.U32 R25, RZ, RZ, RZ ;  /* 0x000000ffff197224 */ /* 0x000fe400078e00ff */
[----:B------:R-:W-:Y:S02]  /*1c30*/  IMAD.MOV.U32 R19, RZ, RZ, RZ ;  /* 0x000000ffff137224 */ /* 0x000fe400078e00ff */
[----:B------:R-:W-:Y:S02]  /*1c40*/  IMAD.MOV.U32 R33, RZ, RZ, RZ ;  /* 0x000000ffff217224 */ /* 0x000fe400078e00ff */
[----:B------:R0:W2:Y:S04]  /*1c50*/  @!P0 LDG.E.128 R24, desc[UR4][R38.64] ;  /* 0x0000000426188981 */ /* 0x0000a8000c1e1d00 */
[----:B------:R-:W2:Y:S04]  /*1c60*/  @!P0 LDG.E.EL R19, desc[UR4][R36.64] ;  /* 0x0000000424138981 */ /* 0x000ea8000c2e1900 */
[----:B------:R-:W2:Y:S01]  /*1c70*/  @!P1 LDG.E.EL R33, desc[UR4][R40.64] ;  /* 0x0000000428219981 */ /* 0x000ea2000c2e1900 */
[----:B------:R-:W-:Y:S01]  /*1c80*/  SEL R7, R18, RZ, !P0 ;  /* 0x000000ff12077207 */ /* 0x000fe20004000000 */
[----:B0-----:R-:W0:Y:S01]  /*1c90*/  LDC.64 R38, c[0x0][0x248] ;  /* 0x00009200ff267b82 */ /* 0x001e220000000a00 */
[----:B------:R-:W-:-:S02]  /*1ca0*/  SEL R30, R30, RZ, !P0 ;  /* 0x000000ff1e1e7207 */ /* 0x000fc40004000000 */
[----:B------:R-:W-:Y:S02]  /*1cb0*/  SEL R0, R14, RZ, !P0 ;  /* 0x000000ff0e007207 */ /* 0x000fe40004000000 */
[----:B------:R-:W-:Y:S01]  /*1cc0*/  SEL R18, R15, RZ, !P0 ;  /* 0x000000ff0f127207 */ /* 0x000fe20004000000 */
[----:B------:R-:W-:Y:S02]  /*1cd0*/  FADD R30, -R7, R30 ;  /* 0x0000001e071e7221 */ /* 0x000fe40000000100 */
[----:B------:R-:W1:Y:S01]  /*1ce0*/  LDC.64 R14, c[0x0][0x250] ;  /* 0x00009400ff0e7b82 */ /* 0x000e620000000a00 */
[----:B------:R-:W-:Y:S02]  /*1cf0*/  SEL R17, R17, RZ, !P0 ;  /* 0x000000ff11117207 */ /* 0x000fe40004000000 */
[----:B----4-:R-:W-:Y:S01]  /*1d00*/  SEL R2, R23, RZ, !P0 ;  /* 0x000000ff17027207 */ /* 0x010fe20004000000 */
[----:B------:R-:W-:Y:S01]  /*1d10*/  FFMA R0, R30, R0, R7 ;  /* 0x000000001e007223 */ /* 0x000fe20000000007 */
[----:B------:R-:W-:Y:S01]  /*1d20*/  CS2R R22, SRZ ;  /* 0x0000000000167805 */ /* 0x000fe2000001ff00 */
[----:B------:R-:W-:-:S02]  /*1d30*/  IMAD.MOV.U32 R7, RZ, RZ, RZ ;  /* 0x000000ffff077224 */ /* 0x000fc400078e00ff */
[----:B------:R-:W-:-:S03]  /*1d40*/  FADD R2, -R17, R2 ;  /* 0x0000000211027221 */ /* 0x000fc60000000100 */
[----:B------:R-:W4:Y:S01]  /*1d50*/  @!P0 LDG.E.EL R23, desc[UR4][R36.64] ;  /* 0x0000000424178981 */ /* 0x000f22000c2e1900 */
[----:B------:R-:W-:-:S03]  /*1d60*/  FFMA R2, R2, R18, R17 ;  /* 0x0000001202027223 */ /* 0x000fc60000000011 */
[----:B------:R-:W4:Y:S04]  /*1d70*/  @!P0 LDG.E.EL R7, desc[UR4][R36.64] ;  /* 0x0000000424078981 */ /* 0x000f28000c2e1900 */
[----:B------:R0:W4:Y:S01]  /*1d80*/  @!P0 LDG.E.EL R22, desc[UR4][R36.64] ;  /* 0x0000000424168981 */ /* 0x000122000c2e1900 */
[----:B---3--:R-:W-:Y:S01]  /*1d90*/  SEL R31, R31, RZ, !P1 ;  /* 0x000000ff1f1f7207 */ /* 0x008fe20004800000 */
[----:B------:R-:W-:Y:S01]  /*1da0*/  VIADD R21, R21, 0xffffffc0 ;  /* 0xffffffc015157836 */ /* 0x000fe20000000000 */
[----:B-----5:R-:W-:Y:S01]  /*1db0*/  SEL R35, R35, RZ, !P1 ;  /* 0x000000ff23237207 */ /* 0x020fe20004800000 */
[----:B------:R-:W-:Y:S02]  /*1dc0*/  VIADD R18, R29, 0xffffffc0 ;  /* 0xffffffc01d127836 */ /* 0x000fe40000000000 */
[----:B------:R-:W-:Y:S01]  /*1dd0*/  IMAD.MOV.U32 R29, RZ, RZ, RZ ;  /* 0x000000ffff1d7224 */ /* 0x000fe200078e00ff */
[----:B--2---:R-:W-:-:S02]  /*1de0*/  SEL R17, R8, RZ, !P1 ;  /* 0x000000ff08117207 */ /* 0x004fc40004800000 */
[----:B0-----:R-:W-:-:S03]  /*1df0*/  SEL R36, R9, RZ, !P1 ;  /* 0x000000ff09247207 */ /* 0x001fc60004800000 */
[----:B------:R-:W-:Y:S02]  /*1e00*/  FADD R32, -R17, R32 ;  /* 0x0000002011207221 */ /* 0x000fe40000000100 */
[----:B------:R-:W-:Y:S01]  /*1e10*/  FADD R3, -R36, R3 ;  /* 0x0000000324037221 */ /* 0x000fe20000000100 */
[----:B------:R-:W-:Y:S01]  /*1e20*/  SEL R11, R11, RZ, !P1 ;  /* 0x000000ff0b0b7207 */ /* 0x000fe20004800000 */
[----:B------:R-:W-:Y:S01]  /*1e30*/  FFMA R8, R32, R31, R17 ;  /* 0x0000001f20087223 */ /* 0x000fe20000000011 */
[----:B------:R-:W-:Y:S01]  /*1e40*/  CS2R R30, SRZ ;  /* 0x00000000001e7805 */ /* 0x000fe2000001ff00 */
[----:B------:R-:W-:Y:S02]  /*1e50*/  IMAD R17, R21, 0x1440, R20 ;  /* 0x0000144015117824 */ /* 0x000fe400078e0214 */
[----:B------:R-:W-:Y:S01]  /*1e60*/  FFMA R9, R3, R35, R36 ;  /* 0x0000002303097223 */ /* 0x000fe20000000024 */
[----:B------:R-:W-:Y:S01]  /*1e70*/  IMAD.MOV.U32 R32, RZ, RZ, RZ ;  /* 0x000000ffff207224 */ /* 0x000fe200078e00ff */
[----:B------:R-:W-:Y:S01]  /*1e80*/  SEL R10, R10, RZ, !P1 ;  /* 0x000000ff0a0a7207 */ /* 0x000fe20004800000 */
[----:B-1----:R-:W-:Y:S01]  /*1e90*/  IMAD.WIDE R20, R21, 0x4, R14 ;  /* 0x0000000415147825 */ /* 0x002fe200078e020e */
[----:B------:R-:W-:-:S03]  /*1ea0*/  SEL R24, R24, RZ, !P0 ;  /* 0x000000ff18187207 */ /* 0x000fc60004000000 */
[----:B------:R-:W-:Y:S01]  /*1eb0*/  IMAD.MOV.U32 R36, RZ, RZ, RZ ;  /* 0x000000ffff247224 */ /* 0x000fe200078e00ff */
[----:B------:R-:W-:Y:S01]  /*1ec0*/  SEL R16, R16, RZ, !P1 ;  /* 0x000000ff10107207 */ /* 0x000fe20004800000 */
[----:B------:R-:W-:Y:S01]  /*1ed0*/  IMAD.MOV.U32 R35, RZ, RZ, RZ ;  /* 0x000000ffff237224 */ /* 0x000fe200078e00ff */
[----:B------:R-:W-:Y:S01]  /*1ee0*/  SEL R19, R19, RZ, !P0 ;  /* 0x000000ff13137207 */ /* 0x000fe20004000000 */
[----:B------:R-:W-:Y:S02]  /*1ef0*/  IMAD.MOV.U32 R3, RZ, RZ, RZ ;  /* 0x000000ffff037224 */ /* 0x000fe400078e00ff */
[----:B------:R-:W-:Y:S01]  /*1f00*/  FADD R12, -R11, R12 ;  /* 0x0000000c0b0c7221 */ /* 0x000fe20000000100 */
[----:B------:R-:W-:-:S04]  /*1f10*/  IMAD.WIDE R14, R18, 0x4, R14 ;  /* 0x00000004120e7825 */ /* 0x000fc800078e020e */
[----:B------:R-:W-:Y:S01]  /*1f20*/  FADD R13, -R24, R13 ;  /* 0x0000000d180d7221 */ /* 0x000fe20000000100 */
[----:B------:R-:W2:Y:S01]  /*1f30*/  @P3 LDG.E.EL R31, desc[UR4][R20.64] ;  /* 0x00000004141f3981 */ /* 0x000ea2000c2e1900 */
[----:B------:R-:W-:Y:S01]  /*1f40*/  SEL R33, R33, RZ, !P1 ;  /* 0x000000ff21217207 */ /* 0x000fe20004800000 */
[----:B------:R-:W-:Y:S01]  /*1f50*/  FADD R5, -R10, R5 ;  /* 0x000000050a057221 */ /* 0x000fe20000000100 */
[----:B------:R-:W-:Y:S01]  /*1f60*/  FFMA R11, R12, R16, R11 ;  /* 0x000000100c0b7223 */ /* 0x000fe2000000000b */
[----:B------:R-:W3:Y:S01]  /*1f70*/  @P3 LDG.E.EL R34, desc[UR4][R20.64] ;  /* 0x0000000414223981 */ /* 0x000ee2000c2e1900 */
[----:B------:R-:W-:-:S03]  /*1f80*/  IMAD.WIDE R16, R17, 0x4, R38 ;  /* 0x0000000411107825 */ /* 0x000fc600078e0226 */
[----:B------:R-:W5:Y:S04]  /*1f90*/  @P3 LDG.E.EL R32, desc[UR4][R20.64] ;  /* 0x0000000414203981 */ /* 0x000f68000c2e1900 */
[----:B------:R0:W5:Y:S04]  /*1fa0*/  @P3 LDG.E.EL R30, desc[UR4][R20.64] ;  /* 0x00000004141e3981 */ /* 0x000168000c2e1900 */
[----:B------:R-:W5:Y:S04]  /*1fb0*/  @P2 LDG.E.EL R36, desc[UR4][R14.64] ;  /* 0x000000040e242981 */ /* 0x000f68000c2e1900 */
[----:B------:R-:W5:Y:S01]  /*1fc0*/  @P2 LDG.E.EL R35, desc[UR4][R14.64] ;  /* 0x000000040e232981 */ /* 0x000f62000c2e1900 */
[----:B0-----:R-:W-:Y:S01]  /*1fd0*/  FFMA R20, R13, R19, R24 ;  /* 0x000000130d147223 */ /* 0x001fe20000000018 */
[----:B------:R-:W-:-:S02]  /*1fe0*/  CS2R R12, SRZ ;  /* 0x00000000000c7805 */ /* 0x000fc4000001ff00 */
[----:B------:R-:W5:Y:S04]  /*1ff0*/  @P2 LDG.E.EL R29, desc[UR4][R14.64] ;  /* 0x000000040e1d2981 */ /* 0x000f68000c2e1900 */
[----:B------:R0:W5:Y:S01]  /*2000*/  @P2 LDG.E.EL R3, desc[UR4][R14.64] ;  /* 0x000000040e032981 */ /* 0x000162000c2e1900 */
[----:B------:R-:W-:Y:S01]  /*2010*/  FFMA R10, R5, R33, R10 ;  /* 0x00000021050a7223 */ /* 0x000fe2000000000a */
[----:B------:R-:W-:Y:S01]  /*2020*/  IMAD R5, R18, 0x1440, R28 ;  /* 0x0000144012057824 */ /* 0x000fe200078e021c */
[----:B------:R-:W-:Y:S02]  /*2030*/  CS2R R18, SRZ ;  /* 0x0000000000127805 */ /* 0x000fe4000001ff00 */
[----:B0-----:R-:W-:Y:S01]  /*2040*/  CS2R R14, SRZ ;  /* 0x00000000000e7805 */ /* 0x001fe2000001ff00 */
[----:B------:R-:W-:-:S05]  /*2050*/  IMAD.WIDE R38, R5, 0x4, R38 ;  /* 0x0000000405267825 */ /* 0x000fca00078e0226 */
[----:B------:R0:W5:Y:S02]  /*2060*/  @P3 LDG.E.128 R12, desc[UR4][R16.64] ;  /* 0x00000004100c3981 */ /* 0x000164000c1e1d00 */
[----:B0-----:R-:W-:-:S06]  /*2070*/  CS2R R16, SRZ ;  /* 0x0000000000107805 */ /* 0x001fcc000001ff00 */
[----:B------:R0:W5:Y:S02]  /*2080*/  @P2 LDG.E.128 R16, desc[UR4][R38.64] ;  /* 0x0000000426102981 */ /* 0x000164000c1e1d00 */
[----:B0-----:R-:W0:Y:S01]  /*2090*/  LDC.64 R38, c[0x0][0x258] ;  /* 0x00009600ff267b82 */ /* 0x001e220000000a00 */
[----:B------:R-:W-:Y:S02]  /*20a0*/  SEL R25, R25, RZ, !P0 ;  /* 0x000000ff19197207 */ /* 0x000fe40004000000 */
[----:B------:R-:W-:Y:S02]  /*20b0*/  SEL R5, R26, RZ, !P0 ;  /* 0x000000ff1a057207 */ /* 0x000fe40004000000 */
[----:B------:R-:W-:Y:S01]  /*20c0*/  SEL R27, R27, RZ, !P0 ;  /* 0x000000ff1b1b7207 */ /* 0x000fe20004000000 */
[----:B------:R-:W-:Y:S01]  /*20d0*/  FADD R6, -R25, R6 ;  /* 0x0000000619067221 */ /* 0x000fe20000000100 */
[----:B----4-:R-:W-:Y:S01]  /*20e0*/  SEL R23, R23, RZ, !P0 ;  /* 0x000000ff17177207 */ /* 0x010fe20004000000 */
[----:B------:R-:W-:Y:S01]  /*20f0*/  FADD R0, -R5, R0 ;  /* 0x0000000005007221 */ /* 0x000fe20000000100 */
[----:B------:R-:W-:Y:S01]  /*2100*/  SEL R7, R7, RZ, !P0 ;  /* 0x000000ff07077207 */ /* 0x000fe20004000000 */
[----:B------:R-:W-:-:S02]  /*2110*/  FADD R2, -R27, R2 ;  /* 0x000000021b027221 */ /* 0x000fc40000000100 */
[----:B------:R-:W-:Y:S01]  /*2120*/  FFMA R21, R6, R23, R25 ;  /* 0x0000001706157223 */ /* 0x000fe20000000019 */
[----:B0-----:R-:W-:Y:S01]  /*2130*/  IMAD.WIDE R38, R4, 0x4, R38 ;  /* 0x0000000404267825 */ /* 0x001fe200078e0226 */
[----:B------:R-:W-:-:S03]  /*2140*/  SEL R4, R22, RZ, !P0 ;  /* 0x000000ff16047207 */ /* 0x000fc60004000000 */
[----:B------:R-:W-:Y:S02]  /*2150*/  FFMA R22, R0, R7, R5 ;  /* 0x0000000700167223 */ /* 0x000fe40000000005 */
[----:B------:R-:W-:Y:S01]  /*2160*/  FFMA R23, R2, R4, R27 ;  /* 0x0000000402177223 */ /* 0x000fe2000000001b */
[----:B--2---:R-:W-:Y:S02]  /*2170*/  SEL R31, R31, RZ, P3 ;  /* 0x000000ff1f1f7207 */ /* 0x004fe40001800000 */
[----:B---3--:R-:W-:Y:S02]  /*2180*/  SEL R34, R34, RZ, P3 ;  /* 0x000000ff22227207 */ /* 0x008fe40001800000 */
[----:B-----5:R-:W-:Y:S02]  /*2190*/  SEL R25, R32, RZ, P3 ;  /* 0x000000ff20197207 */ /* 0x020fe40001800000 */
[----:B------:R-:W-:Y:S02]  /*21a0*/  SEL R30, R30, RZ, P3 ;  /* 0x000000ff1e1e7207 */ /* 0x000fe40001800000 */
[----:B------:R-:W-:-:S02]  /*21b0*/  SEL R5, R36, RZ, P2 ;  /* 0x000000ff24057207 */ /* 0x000fc40001000000 */
[----:B------:R-:W-:Y:S02]  /*21c0*/  SEL R2, R35, RZ, P2 ;  /* 0x000000ff23027207 */ /* 0x000fe40001000000 */
[----:B------:R-:W-:Y:S02]  /*21d0*/  SEL R29, R29, RZ, P2 ;  /* 0x000000ff1d1d7207 */ /* 0x000fe40001000000 */
[----:B------:R-:W-:Y:S02]  /*21e0*/  SEL R0, R3, RZ, P2 ;  /* 0x000000ff03007207 */ /* 0x000fe40001000000 */
[----:B------:R-:W-:Y:S02]  /*21f0*/  SEL R12, R12, RZ, P3 ;  /* 0x000000ff0c0c7207 */ /* 0x000fe40001800000 */
[----:B------:R-:W-:Y:S02]  /*2200*/  SEL R13, R13, RZ, P3 ;  /* 0x000000ff0d0d7207 */ /* 0x000fe40001800000 */
[----:B------:R-:W-:-:S02]  /*2210*/  SEL R14, R14, RZ, P3 ;  /* 0x000000ff0e0e7207 */ /* 0x000fc40001800000 */
[----:B------:R-:W-:Y:S01]  /*2220*/  SEL R15, R15, RZ, P3 ;  /* 0x000000ff0f0f7207 */ /* 0x000fe20001800000 */
[----:B------:R-:W-:Y:S01]  /*2230*/  @P1 FADD R8, R12, R31 ;  /* 0x0000001f0c081221 */ /* 0x000fe20000000000 */
[----:B------:R-:W-:Y:S01]  /*2240*/  @P1 FADD R9, R13, R34 ;  /* 0x000000220d091221 */ /* 0x000fe20000000000 */
[----:B------:R-:W-:Y:S02]  /*2250*/  @P1 FADD R10, R14, R25 ;  /* 0x000000190e0a1221 */ /* 0x000fe40000000000 */
[----:B------:R-:W-:Y:S01]  /*2260*/  @P1 FADD R11, R15, R30 ;  /* 0x0000001e0f0b1221 */ /* 0x000fe20000000000 */
        /* <DEDUP_REMOVED lines=8> */
[----:B------:R-:W-:Y:S04]  /*22f0*/  STG.E.128 desc[UR4][R38.64], R8 ;  /* 0x0000000826007986 */ /* 0x000fe8000c101d04 */
[----:B------:R-:W-:Y:S01]  /*2300*/  STG.E.128 desc[UR4][R38.64+0x800], R20 ;  /* 0x0008001426007986 */ /* 0x000fe2000c101d04 */
[----:B------:R-:W-:Y:S05]  /*2310*/  EXIT ;  /* 0x000000000000794d */ /* 0x000fea0003800000 */
.L_x_0:
[----:B------:R-:W-:-:S00]  /*2320*/  BRA `(.L_x_0) ;  /* 0xfffffffc00fc7947 */ /* 0x000fc0000383ffff */
[----:B------:R-:W-:-:S00]  /*2330*/  NOP ;  /* 0x0000000000007918 */ /* 0x000fc00000000000 */
        /* <DEDUP_REMOVED lines=12> */
.L_x_1:


//--------------------- .nv.constant0.triton_poi_fused_cat_39 --------------------------
	.section	.nv.constant0.triton_poi_fused_cat_39,"a",@progbits
	.sectionflags	@""
	.align	4
.nv.constant0.triton_poi_fused_cat_39:
	.zero		612
